//
// Generated by NVIDIA NVVM Compiler
//
// Compiler Build ID: CL-36424714
// Cuda compilation tools, release 13.0, V13.0.88
// Based on NVVM 20.0.0
//

.version 9.0
.target sm_100
.address_size 64

	// .globl	_Z29lfsr113_kernel_generate_arrayP13lfsr113_statePjPl
.const .align 4 .b8 lfsr113_Consts[128] = {6, 0, 0, 0, 2, 0, 0, 0, 13, 0, 0, 0, 3, 0, 0, 0, 13, 0, 0, 0, 27, 0, 0, 0, 21, 0, 0, 0, 12, 0, 0, 0, 254, 255, 255, 255, 248, 255, 255, 255, 240, 255, 255, 255, 128, 255, 255, 255, 18, 0, 0, 0, 2, 0, 0, 0, 7, 0, 0, 0, 13, 0, 0, 0, 31, 0, 0, 0, 6, 0, 0, 0, 18, 0, 0, 0, 0, 0, 0, 0, 29, 0, 0, 0, 2, 0, 0, 0, 2, 0, 0, 0, 0, 0, 0, 0, 28, 0, 0, 0, 13, 0, 0, 0, 7, 0, 0, 0, 0, 0, 0, 0, 25, 0, 0, 0, 3, 0, 0, 0, 13};
// _ZZ29lfsr113_kernel_generate_arrayP13lfsr113_statePjPlE1z has been demoted
// _ZZ35lfsr113_kernel_generate_array_floatP13lfsr113_statePfPlE1z has been demoted
// _ZZ36lfsr113_kernel_generate_array_doubleP13lfsr113_statePdPlE1z has been demoted

.visible .entry _Z29lfsr113_kernel_generate_arrayP13lfsr113_statePjPl(
	.param .u64 .ptr .align 1 _Z29lfsr113_kernel_generate_arrayP13lfsr113_statePjPl_param_0,
	.param .u64 .ptr .align 1 _Z29lfsr113_kernel_generate_arrayP13lfsr113_statePjPl_param_1,
	.param .u64 .ptr .align 1 _Z29lfsr113_kernel_generate_arrayP13lfsr113_statePjPl_param_2
)
{
	.local .align 16 .b8 	__local_depot0[4160];
	.reg .b64 	%SP;
	.reg .b64 	%SPL;
	.reg .pred 	%p<45>;
	.reg .b16 	%rs<49>;
	.reg .b32 	%r<297>;
	.reg .b64 	%rd<97>;
	// demoted variable
	.shared .align 4 .b8 _ZZ29lfsr113_kernel_generate_arrayP13lfsr113_statePjPlE1z[512];
	mov.u64 	%SPL, __local_depot0;
	ld.param.u64 	%rd17, [_Z29lfsr113_kernel_generate_arrayP13lfsr113_statePjPl_param_0];
	ld.param.u64 	%rd18, [_Z29lfsr113_kernel_generate_arrayP13lfsr113_statePjPl_param_2];
	cvta.to.global.u64 	%rd1, %rd18;
	cvta.to.global.u64 	%rd2, %rd17;
	ld.global.u32 	%r1, [%rd2+4];
	ld.global.u32 	%r2, [%rd2+8];
	ld.global.u32 	%r3, [%rd2+12];
	mov.u32 	%r4, %tid.x;
	shr.u32 	%r5, %r4, 5;
	and.b32  	%r6, %r4, 31;
	mov.u32 	%r75, %ctaid.x;
	mov.u32 	%r76, %ntid.x;
	mad.lo.s32 	%r77, %r75, %r76, %r4;
	shr.u32 	%r78, %r77, 7;
	cvt.u64.u32 	%rd19, %r78;
	ld.global.u64 	%rd20, [%rd1];
	mul.lo.s64 	%rd3, %rd20, %rd19;
	setp.ne.s32 	%p1, %r6, 0;
	shl.b32 	%r79, %r4, 2;
	and.b32  	%r80, %r79, 3968;
	mov.u32 	%r81, _ZZ29lfsr113_kernel_generate_arrayP13lfsr113_statePjPlE1z;
	add.s32 	%r7, %r81, %r80;
	@%p1 bra 	$L__BB0_6;
	ld.global.u32 	%r264, [%rd2];
	setp.eq.s32 	%p2, %r5, 0;
	@%p2 bra 	$L__BB0_5;
	setp.eq.s32 	%p3, %r5, 2;
	mov.u32 	%r264, %r2;
	@%p3 bra 	$L__BB0_5;
	setp.ne.s32 	%p4, %r5, 1;
	mov.u32 	%r264, %r1;
	@%p4 bra 	$L__BB0_4;
	bra.uni 	$L__BB0_5;
$L__BB0_4:
	mov.u32 	%r264, %r3;
$L__BB0_5:
	st.shared.u32 	[%r7], %r264;
$L__BB0_6:
	setp.lt.s64 	%p5, %rd3, 1;
	@%p5 bra 	$L__BB0_55;
	add.u64 	%rd4, %SPL, 0;
	add.u64 	%rd5, %SPL, 64;
	mov.b32 	%r265, 0;
	mov.u64 	%rd25, lfsr113_Consts;
	mov.u64 	%rd94, %rd3;
$L__BB0_8:
	mov.u64 	%rd6, %rd94;
	and.b64  	%rd23, %rd6, 1;
	setp.eq.b64 	%p6, %rd23, 1;
	not.pred 	%p7, %p6;
	@%p7 bra 	$L__BB0_54;
	bar.sync 	0;
	mov.u32 	%r87, _ZZ29lfsr113_kernel_generate_arrayP13lfsr113_statePjPlE1z;
	add.s32 	%r88, %r87, %r80;
	ld.shared.u32 	%r12, [%r88];
	shr.u32 	%r89, %r4, 5;
	mul.wide.u32 	%rd24, %r89, 16;
	add.s64 	%rd26, %rd25, %rd24;
	ld.const.u32 	%r13, [%rd26+64];
	ld.const.u32 	%r14, [%rd26+68];
	ld.const.u32 	%r276, [%rd26+72];
	setp.eq.s32 	%p8, %r13, 0;
	@%p8 bra 	$L__BB0_21;
	setp.lt.u32 	%p9, %r13, 8;
	mov.b32 	%r268, 0;
	@%p9 bra 	$L__BB0_13;
	and.b32  	%r92, %r13, -8;
	neg.s32 	%r271, %r92;
	mov.b32 	%r272, 31;
	mov.u64 	%rd95, %rd4;
$L__BB0_12:
	.pragma "nounroll";
	and.b32  	%r268, %r13, -8;
	add.s32 	%r93, %r272, -7;
	shr.u32 	%r94, %r12, %r272;
	add.s32 	%r95, %r272, -1;
	shr.u32 	%r96, %r12, %r95;
	add.s32 	%r97, %r272, -2;
	shr.u32 	%r98, %r12, %r97;
	add.s32 	%r99, %r272, -3;
	shr.u32 	%r100, %r12, %r99;
	add.s32 	%r101, %r272, -4;
	shr.u32 	%r102, %r12, %r101;
	add.s32 	%r103, %r272, -5;
	shr.u32 	%r104, %r12, %r103;
	add.s32 	%r105, %r272, -6;
	shr.u32 	%r106, %r12, %r105;
	shr.u32 	%r107, %r12, %r93;
	and.b32  	%r108, %r107, 1;
	and.b32  	%r109, %r106, 1;
	prmt.b32 	%r110, %r109, %r108, 0x3340U;
	and.b32  	%r111, %r104, 1;
	and.b32  	%r112, %r102, 1;
	prmt.b32 	%r113, %r112, %r111, 0x3340U;
	prmt.b32 	%r114, %r113, %r110, 0x5410U;
	and.b32  	%r115, %r100, 1;
	and.b32  	%r116, %r98, 1;
	prmt.b32 	%r117, %r116, %r115, 0x3340U;
	and.b32  	%r118, %r94, 1;
	and.b32  	%r119, %r96, 1;
	prmt.b32 	%r120, %r118, %r119, 0x3340U;
	prmt.b32 	%r121, %r120, %r117, 0x5410U;
	st.local.v2.b32 	[%rd95], {%r121, %r114};
	add.s32 	%r272, %r272, -8;
	add.s32 	%r271, %r271, 8;
	add.s64 	%rd95, %rd95, 8;
	setp.eq.s32 	%p10, %r271, 0;
	@%p10 bra 	$L__BB0_13;
	bra.uni 	$L__BB0_12;
$L__BB0_13:
	and.b32  	%r18, %r13, 7;
	setp.eq.s32 	%p11, %r18, 0;
	@%p11 bra 	$L__BB0_21;
	and.b32  	%r19, %r13, 3;
	setp.lt.u32 	%p12, %r18, 4;
	@%p12 bra 	$L__BB0_16;
	sub.s32 	%r122, 31, %r268;
	shr.u32 	%r123, %r12, %r122;
	cvt.u16.u32 	%rs10, %r123;
	and.b16  	%rs11, %rs10, 1;
	cvt.u64.u32 	%rd27, %r268;
	add.s64 	%rd28, %rd4, %rd27;
	st.local.u8 	[%rd28], %rs11;
	sub.s32 	%r124, 30, %r268;
	shr.u32 	%r125, %r12, %r124;
	cvt.u16.u32 	%rs12, %r125;
	and.b16  	%rs13, %rs12, 1;
	st.local.u8 	[%rd28+1], %rs13;
	sub.s32 	%r126, 29, %r268;
	shr.u32 	%r127, %r12, %r126;
	cvt.u16.u32 	%rs14, %r127;
	and.b16  	%rs15, %rs14, 1;
	st.local.u8 	[%rd28+2], %rs15;
	sub.s32 	%r128, 28, %r268;
	shr.u32 	%r129, %r12, %r128;
	cvt.u16.u32 	%rs16, %r129;
	and.b16  	%rs17, %rs16, 1;
	st.local.u8 	[%rd28+3], %rs17;
	add.s32 	%r268, %r268, 4;
$L__BB0_16:
	setp.eq.s32 	%p13, %r19, 0;
	@%p13 bra 	$L__BB0_21;
	setp.eq.s32 	%p14, %r19, 1;
	@%p14 bra 	$L__BB0_19;
	sub.s32 	%r130, 31, %r268;
	shr.u32 	%r131, %r12, %r130;
	cvt.u16.u32 	%rs18, %r131;
	and.b16  	%rs19, %rs18, 1;
	cvt.u64.u32 	%rd29, %r268;
	add.s64 	%rd30, %rd4, %rd29;
	st.local.u8 	[%rd30], %rs19;
	sub.s32 	%r132, 30, %r268;
	shr.u32 	%r133, %r12, %r132;
	cvt.u16.u32 	%rs20, %r133;
	and.b16  	%rs21, %rs20, 1;
	st.local.u8 	[%rd30+1], %rs21;
	add.s32 	%r268, %r268, 2;
$L__BB0_19:
	and.b32  	%r134, %r13, 1;
	setp.eq.b32 	%p15, %r134, 1;
	not.pred 	%p16, %p15;
	@%p16 bra 	$L__BB0_21;
	sub.s32 	%r135, 31, %r268;
	shr.u32 	%r136, %r12, %r135;
	cvt.u16.u32 	%rs22, %r136;
	and.b16  	%rs23, %rs22, 1;
	cvt.u64.u32 	%rd31, %r268;
	add.s64 	%rd32, %rd4, %rd31;
	st.local.u8 	[%rd32], %rs23;
$L__BB0_21:
	setp.gt.u32 	%p17, %r13, 63;
	@%p17 bra 	$L__BB0_28;
	neg.s32 	%r137, %r13;
	and.b32  	%r24, %r137, 3;
	setp.eq.s32 	%p18, %r24, 0;
	mov.u32 	%r270, %r13;
	@%p18 bra 	$L__BB0_26;
	ld.local.u8 	%rs24, [%rd4];
	cvt.u64.u32 	%rd33, %r14;
	add.s64 	%rd34, %rd4, %rd33;
	ld.local.u8 	%rs25, [%rd34];
	xor.b16  	%rs26, %rs25, %rs24;
	cvt.u64.u32 	%rd35, %r13;
	add.s64 	%rd7, %rd4, %rd35;
	st.local.u8 	[%rd7], %rs26;
	add.s32 	%r270, %r13, 1;
	setp.eq.s32 	%p19, %r24, 1;
	@%p19 bra 	$L__BB0_26;
	ld.local.u8 	%rs27, [%rd4+1];
	add.s32 	%r138, %r14, 1;
	cvt.u64.u32 	%rd36, %r138;
	add.s64 	%rd37, %rd4, %rd36;
	ld.local.u8 	%rs28, [%rd37];
	xor.b16  	%rs29, %rs28, %rs27;
	st.local.u8 	[%rd7+1], %rs29;
	add.s32 	%r270, %r13, 2;
	setp.eq.s32 	%p20, %r24, 2;
	@%p20 bra 	$L__BB0_26;
	ld.local.u8 	%rs30, [%rd4+2];
	add.s32 	%r139, %r14, 2;
	cvt.u64.u32 	%rd38, %r139;
	add.s64 	%rd39, %rd4, %rd38;
	ld.local.u8 	%rs31, [%rd39];
	xor.b16  	%rs32, %rs31, %rs30;
	st.local.u8 	[%rd7+2], %rs32;
	add.s32 	%r270, %r13, 3;
$L__BB0_26:
	setp.gt.u32 	%p21, %r13, 60;
	@%p21 bra 	$L__BB0_28;
$L__BB0_27:
	sub.s32 	%r140, %r270, %r13;
	cvt.u64.u32 	%rd40, %r140;
	add.s64 	%rd41, %rd4, %rd40;
	ld.local.u8 	%rs33, [%rd41];
	add.s32 	%r141, %r140, %r14;
	cvt.u64.u32 	%rd42, %r141;
	add.s64 	%rd43, %rd4, %rd42;
	ld.local.u8 	%rs34, [%rd43];
	xor.b16  	%rs35, %rs34, %rs33;
	cvt.u64.u32 	%rd44, %r270;
	add.s64 	%rd45, %rd4, %rd44;
	st.local.u8 	[%rd45], %rs35;
	add.s32 	%r142, %r270, 1;
	sub.s32 	%r143, %r142, %r13;
	cvt.u64.u32 	%rd46, %r143;
	add.s64 	%rd47, %rd4, %rd46;
	ld.local.u8 	%rs36, [%rd47];
	add.s32 	%r144, %r141, 1;
	cvt.u64.u32 	%rd48, %r144;
	add.s64 	%rd49, %rd4, %rd48;
	ld.local.u8 	%rs37, [%rd49];
	xor.b16  	%rs38, %rs37, %rs36;
	cvt.u64.u32 	%rd50, %r142;
	add.s64 	%rd51, %rd4, %rd50;
	st.local.u8 	[%rd51], %rs38;
	add.s32 	%r145, %r270, 2;
	sub.s32 	%r146, %r145, %r13;
	cvt.u64.u32 	%rd52, %r146;
	add.s64 	%rd53, %rd4, %rd52;
	ld.local.u8 	%rs39, [%rd53];
	add.s32 	%r147, %r141, 2;
	cvt.u64.u32 	%rd54, %r147;
	add.s64 	%rd55, %rd4, %rd54;
	ld.local.u8 	%rs40, [%rd55];
	xor.b16  	%rs41, %rs40, %rs39;
	cvt.u64.u32 	%rd56, %r145;
	add.s64 	%rd57, %rd4, %rd56;
	st.local.u8 	[%rd57], %rs41;
	add.s32 	%r148, %r270, 3;
	sub.s32 	%r149, %r148, %r13;
	cvt.u64.u32 	%rd58, %r149;
	add.s64 	%rd59, %rd4, %rd58;
	ld.local.u8 	%rs42, [%rd59];
	add.s32 	%r150, %r141, 3;
	cvt.u64.u32 	%rd60, %r150;
	add.s64 	%rd61, %rd4, %rd60;
	ld.local.u8 	%rs43, [%rd61];
	xor.b16  	%rs44, %rs43, %rs42;
	cvt.u64.u32 	%rd62, %r148;
	add.s64 	%rd63, %rd4, %rd62;
	st.local.u8 	[%rd63], %rs44;
	add.s32 	%r270, %r270, 4;
	setp.ne.s32 	%p22, %r270, 64;
	@%p22 bra 	$L__BB0_27;
$L__BB0_28:
	setp.lt.u32 	%p23, %r265, 5;
	mov.b32 	%r151, 32;
	shr.u32 	%r152, %r151, %r265;
	setp.lt.u32 	%p24, %r276, %r152;
	and.pred  	%p25, %p23, %p24;
	@%p25 bra 	$L__BB0_65;
	setp.ge.u32 	%p26, %r276, %r13;
	mov.b32 	%r277, 0;
	@%p26 bra 	$L__BB0_32;
	mov.b32 	%r277, 0;
$L__BB0_31:
	shl.b32 	%r276, %r276, 1;
	add.s32 	%r277, %r277, 1;
	setp.lt.u32 	%p27, %r276, %r13;
	@%p27 bra 	$L__BB0_31;
$L__BB0_32:
	sub.s32 	%r38, %r265, %r277;
	mov.b32 	%r280, 0;
	mov.b32 	%r278, 1;
	mov.u32 	%r285, %r13;
$L__BB0_33:
	setp.eq.s32 	%p28, %r13, 0;
	@%p28 bra 	$L__BB0_48;
	mul.wide.u32 	%rd64, %r280, 32;
	add.s64 	%rd10, %rd5, %rd64;
	mov.b32 	%r282, 0;
$L__BB0_35:
	setp.eq.s32 	%p29, %r282, 0;
	mov.b32 	%r286, 128;
	@%p29 bra 	$L__BB0_38;
	mov.b32 	%r286, 0;
	mov.u32 	%r285, %r282;
$L__BB0_37:
	shl.b32 	%r285, %r285, 1;
	add.s32 	%r286, %r286, 1;
	setp.lt.u32 	%p30, %r285, %r13;
	@%p30 bra 	$L__BB0_37;
$L__BB0_38:
	add.s32 	%r54, %r282, %r14;
	setp.ge.u32 	%p31, %r54, %r13;
	mov.b32 	%r290, 0;
	mov.u32 	%r289, %r54;
	@%p31 bra 	$L__BB0_41;
	mov.b32 	%r290, 0;
	mov.u32 	%r289, %r54;
$L__BB0_40:
	shl.b32 	%r289, %r289, 1;
	add.s32 	%r290, %r290, 1;
	setp.lt.u32 	%p32, %r289, %r13;
	@%p32 bra 	$L__BB0_40;
$L__BB0_41:
	setp.ge.u32 	%p33, %r280, %r286;
	@%p33 bra 	$L__BB0_43;
	mad.lo.s32 	%r165, %r282, %r278, %r6;
	cvt.u64.u32 	%rd69, %r165;
	add.s64 	%rd70, %rd4, %rd69;
	ld.local.u8 	%rs46, [%rd70];
	bra.uni 	$L__BB0_44;
$L__BB0_43:
	sub.s32 	%r163, %r280, %r286;
	mul.wide.u32 	%rd65, %r163, 32;
	add.s64 	%rd66, %rd5, %rd65;
	sub.s32 	%r164, %r285, %r13;
	cvt.u64.u32 	%rd67, %r164;
	add.s64 	%rd68, %rd66, %rd67;
	ld.local.u8 	%rs46, [%rd68];
$L__BB0_44:
	setp.ge.u32 	%p34, %r280, %r290;
	@%p34 bra 	$L__BB0_46;
	mad.lo.s32 	%r168, %r54, %r278, %r6;
	cvt.u64.u32 	%rd75, %r168;
	add.s64 	%rd76, %rd4, %rd75;
	ld.local.u8 	%rs47, [%rd76];
	bra.uni 	$L__BB0_47;
$L__BB0_46:
	sub.s32 	%r166, %r280, %r290;
	mul.wide.u32 	%rd71, %r166, 32;
	add.s64 	%rd72, %rd5, %rd71;
	sub.s32 	%r167, %r289, %r13;
	cvt.u64.u32 	%rd73, %r167;
	add.s64 	%rd74, %rd72, %rd73;
	ld.local.u8 	%rs47, [%rd74];
$L__BB0_47:
	xor.b16  	%rs45, %rs47, %rs46;
	cvt.u64.u32 	%rd77, %r282;
	add.s64 	%rd78, %rd10, %rd77;
	st.local.u8 	[%rd78], %rs45;
	add.s32 	%r282, %r282, 1;
	setp.ne.s32 	%p35, %r282, %r13;
	@%p35 bra 	$L__BB0_35;
$L__BB0_48:
	shl.b32 	%r278, %r278, 1;
	add.s32 	%r64, %r280, 1;
	setp.lt.u32 	%p36, %r280, %r38;
	mov.u32 	%r280, %r64;
	@%p36 bra 	$L__BB0_33;
	mul.wide.u32 	%rd79, %r38, 32;
	add.s64 	%rd80, %rd5, %rd79;
	sub.s32 	%r169, %r276, %r13;
	cvt.u64.u32 	%rd81, %r169;
	add.s64 	%rd82, %rd80, %rd81;
	ld.local.u8 	%rs48, [%rd82];
$L__BB0_50:
	setp.eq.s32 	%p37, %r6, 0;
	cvt.u32.u16 	%r172, %rs48;
	cvt.s32.s8 	%r173, %r172;
	xor.b32  	%r174, %r6, 31;
	shl.b32 	%r266, %r173, %r174;
	@%p37 bra 	$L__BB0_52;
	shl.b32 	%r175, %r4, 2;
	mov.u32 	%r176, _ZZ29lfsr113_kernel_generate_arrayP13lfsr113_statePjPlE1z;
	add.s32 	%r177, %r176, %r175;
	st.shared.u32 	[%r177], %r266;
$L__BB0_52:
	setp.ne.s32 	%p38, %r6, 0;
	bar.sync 	0;
	@%p38 bra 	$L__BB0_54;
	shl.b32 	%r178, %r4, 2;
	and.b32  	%r179, %r178, 3968;
	mov.u32 	%r180, _ZZ29lfsr113_kernel_generate_arrayP13lfsr113_statePjPlE1z;
	add.s32 	%r181, %r180, %r179;
	ld.shared.u32 	%r182, [%r181+4];
	add.s32 	%r183, %r182, %r266;
	ld.shared.u32 	%r184, [%r181+8];
	add.s32 	%r185, %r184, %r183;
	ld.shared.u32 	%r186, [%r181+12];
	add.s32 	%r187, %r186, %r185;
	ld.shared.u32 	%r188, [%r181+16];
	add.s32 	%r189, %r188, %r187;
	ld.shared.u32 	%r190, [%r181+20];
	add.s32 	%r191, %r190, %r189;
	ld.shared.u32 	%r192, [%r181+24];
	add.s32 	%r193, %r192, %r191;
	ld.shared.u32 	%r194, [%r181+28];
	add.s32 	%r195, %r194, %r193;
	ld.shared.u32 	%r196, [%r181+32];
	add.s32 	%r197, %r196, %r195;
	ld.shared.u32 	%r198, [%r181+36];
	add.s32 	%r199, %r198, %r197;
	ld.shared.u32 	%r200, [%r181+40];
	add.s32 	%r201, %r200, %r199;
	ld.shared.u32 	%r202, [%r181+44];
	add.s32 	%r203, %r202, %r201;
	ld.shared.u32 	%r204, [%r181+48];
	add.s32 	%r205, %r204, %r203;
	ld.shared.u32 	%r206, [%r181+52];
	add.s32 	%r207, %r206, %r205;
	ld.shared.u32 	%r208, [%r181+56];
	add.s32 	%r209, %r208, %r207;
	ld.shared.u32 	%r210, [%r181+60];
	add.s32 	%r211, %r210, %r209;
	ld.shared.u32 	%r212, [%r181+64];
	add.s32 	%r213, %r212, %r211;
	ld.shared.u32 	%r214, [%r181+68];
	add.s32 	%r215, %r214, %r213;
	ld.shared.u32 	%r216, [%r181+72];
	add.s32 	%r217, %r216, %r215;
	ld.shared.u32 	%r218, [%r181+76];
	add.s32 	%r219, %r218, %r217;
	ld.shared.u32 	%r220, [%r181+80];
	add.s32 	%r221, %r220, %r219;
	ld.shared.u32 	%r222, [%r181+84];
	add.s32 	%r223, %r222, %r221;
	ld.shared.u32 	%r224, [%r181+88];
	add.s32 	%r225, %r224, %r223;
	ld.shared.u32 	%r226, [%r181+92];
	add.s32 	%r227, %r226, %r225;
	ld.shared.u32 	%r228, [%r181+96];
	add.s32 	%r229, %r228, %r227;
	ld.shared.u32 	%r230, [%r181+100];
	add.s32 	%r231, %r230, %r229;
	ld.shared.u32 	%r232, [%r181+104];
	add.s32 	%r233, %r232, %r231;
	ld.shared.u32 	%r234, [%r181+108];
	add.s32 	%r235, %r234, %r233;
	ld.shared.u32 	%r236, [%r181+112];
	add.s32 	%r237, %r236, %r235;
	ld.shared.u32 	%r238, [%r181+116];
	add.s32 	%r239, %r238, %r237;
	ld.shared.u32 	%r240, [%r181+120];
	add.s32 	%r241, %r240, %r239;
	ld.shared.u32 	%r242, [%r181+124];
	add.s32 	%r243, %r242, %r241;
	st.shared.u32 	[%r181], %r243;
$L__BB0_54:
	shr.u64 	%rd94, %rd6, 1;
	add.s32 	%r265, %r265, 1;
	setp.gt.u64 	%p39, %rd6, 1;
	@%p39 bra 	$L__BB0_8;
$L__BB0_55:
	shl.b32 	%r244, %r4, 2;
	and.b32  	%r245, %r244, 3968;
	mov.u32 	%r246, _ZZ29lfsr113_kernel_generate_arrayP13lfsr113_statePjPlE1z;
	add.s32 	%r69, %r246, %r245;
	setp.ne.s32 	%p40, %r6, 0;
	@%p40 bra 	$L__BB0_57;
	ld.shared.u32 	%r266, [%r69];
$L__BB0_57:
	ld.global.u64 	%rd85, [%rd1];
	setp.lt.s64 	%p41, %rd85, 1;
	@%p41 bra 	$L__BB0_64;
	ld.param.u64 	%rd93, [_Z29lfsr113_kernel_generate_arrayP13lfsr113_statePjPl_param_1];
	shr.u32 	%r247, %r4, 5;
	mul.wide.u32 	%rd87, %r247, 4;
	mov.u64 	%rd88, lfsr113_Consts;
	add.s64 	%rd12, %rd88, %rd87;
	cvta.to.global.u64 	%rd13, %rd93;
	mov.b64 	%rd96, 0;
$L__BB0_59:
	setp.ne.s32 	%p42, %r6, 0;
	@%p42 bra 	$L__BB0_61;
	ld.const.u32 	%r248, [%rd12];
	shl.b32 	%r249, %r266, %r248;
	xor.b32  	%r250, %r249, %r266;
	ld.const.u32 	%r251, [%rd12+16];
	shr.u32 	%r252, %r250, %r251;
	ld.const.u32 	%r253, [%rd12+32];
	and.b32  	%r254, %r253, %r266;
	ld.const.u32 	%r255, [%rd12+48];
	shl.b32 	%r256, %r254, %r255;
	xor.b32  	%r266, %r256, %r252;
	st.shared.u32 	[%r69], %r266;
$L__BB0_61:
	setp.ne.s32 	%p43, %r4, 0;
	bar.sync 	0;
	@%p43 bra 	$L__BB0_63;
	ld.shared.u32 	%r257, [%r69];
	ld.shared.u32 	%r258, [%r69+128];
	xor.b32  	%r259, %r258, %r257;
	ld.shared.u32 	%r260, [%r69+256];
	xor.b32  	%r261, %r259, %r260;
	ld.shared.u32 	%r262, [%r69+384];
	xor.b32  	%r263, %r261, %r262;
	add.s64 	%rd89, %rd96, %rd3;
	shl.b64 	%rd90, %rd89, 2;
	add.s64 	%rd91, %rd13, %rd90;
	st.global.u32 	[%rd91], %r263;
$L__BB0_63:
	bar.sync 	0;
	add.s64 	%rd96, %rd96, 1;
	ld.global.u64 	%rd92, [%rd1];
	setp.lt.s64 	%p44, %rd96, %rd92;
	@%p44 bra 	$L__BB0_59;
$L__BB0_64:
	ret;
$L__BB0_65:
	shl.b32 	%r170, %r276, %r265;
	add.s32 	%r171, %r170, %r6;
	cvt.u64.u32 	%rd83, %r171;
	add.s64 	%rd84, %rd4, %rd83;
	ld.local.u8 	%rs48, [%rd84];
	bra.uni 	$L__BB0_50;

}
	// .globl	_Z35lfsr113_kernel_generate_array_floatP13lfsr113_statePfPl
.visible .entry _Z35lfsr113_kernel_generate_array_floatP13lfsr113_statePfPl(
	.param .u64 .ptr .align 1 _Z35lfsr113_kernel_generate_array_floatP13lfsr113_statePfPl_param_0,
	.param .u64 .ptr .align 1 _Z35lfsr113_kernel_generate_array_floatP13lfsr113_statePfPl_param_1,
	.param .u64 .ptr .align 1 _Z35lfsr113_kernel_generate_array_floatP13lfsr113_statePfPl_param_2
)
{
	.local .align 16 .b8 	__local_depot1[4160];
	.reg .b64 	%SP;
	.reg .b64 	%SPL;
	.reg .pred 	%p<45>;
	.reg .b16 	%rs<49>;
	.reg .b32 	%r<297>;
	.reg .b32 	%f<3>;
	.reg .b64 	%rd<97>;
	// demoted variable
	.shared .align 4 .b8 _ZZ35lfsr113_kernel_generate_array_floatP13lfsr113_statePfPlE1z[512];
	mov.u64 	%SPL, __local_depot1;
	ld.param.u64 	%rd17, [_Z35lfsr113_kernel_generate_array_floatP13lfsr113_statePfPl_param_0];
	ld.param.u64 	%rd18, [_Z35lfsr113_kernel_generate_array_floatP13lfsr113_statePfPl_param_2];
	cvta.to.global.u64 	%rd1, %rd18;
	cvta.to.global.u64 	%rd2, %rd17;
	ld.global.u32 	%r1, [%rd2+4];
	ld.global.u32 	%r2, [%rd2+8];
	ld.global.u32 	%r3, [%rd2+12];
	mov.u32 	%r4, %tid.x;
	shr.u32 	%r5, %r4, 5;
	and.b32  	%r6, %r4, 31;
	mov.u32 	%r75, %ctaid.x;
	mov.u32 	%r76, %ntid.x;
	mad.lo.s32 	%r77, %r75, %r76, %r4;
	shr.u32 	%r78, %r77, 7;
	cvt.u64.u32 	%rd19, %r78;
	ld.global.u64 	%rd20, [%rd1];
	mul.lo.s64 	%rd3, %rd20, %rd19;
	setp.ne.s32 	%p1, %r6, 0;
	shl.b32 	%r79, %r4, 2;
	and.b32  	%r80, %r79, 3968;
	mov.u32 	%r81, _ZZ35lfsr113_kernel_generate_array_floatP13lfsr113_statePfPlE1z;
	add.s32 	%r7, %r81, %r80;
	@%p1 bra 	$L__BB1_6;
	ld.global.u32 	%r264, [%rd2];
	setp.eq.s32 	%p2, %r5, 0;
	@%p2 bra 	$L__BB1_5;
	setp.eq.s32 	%p3, %r5, 2;
	mov.u32 	%r264, %r2;
	@%p3 bra 	$L__BB1_5;
	setp.ne.s32 	%p4, %r5, 1;
	mov.u32 	%r264, %r1;
	@%p4 bra 	$L__BB1_4;
	bra.uni 	$L__BB1_5;
$L__BB1_4:
	mov.u32 	%r264, %r3;
$L__BB1_5:
	st.shared.u32 	[%r7], %r264;
$L__BB1_6:
	setp.lt.s64 	%p5, %rd3, 1;
	@%p5 bra 	$L__BB1_55;
	add.u64 	%rd4, %SPL, 0;
	add.u64 	%rd5, %SPL, 64;
	mov.b32 	%r265, 0;
	mov.u64 	%rd25, lfsr113_Consts;
	mov.u64 	%rd94, %rd3;
$L__BB1_8:
	mov.u64 	%rd6, %rd94;
	and.b64  	%rd23, %rd6, 1;
	setp.eq.b64 	%p6, %rd23, 1;
	not.pred 	%p7, %p6;
	@%p7 bra 	$L__BB1_54;
	bar.sync 	0;
	mov.u32 	%r87, _ZZ35lfsr113_kernel_generate_array_floatP13lfsr113_statePfPlE1z;
	add.s32 	%r88, %r87, %r80;
	ld.shared.u32 	%r12, [%r88];
	shr.u32 	%r89, %r4, 5;
	mul.wide.u32 	%rd24, %r89, 16;
	add.s64 	%rd26, %rd25, %rd24;
	ld.const.u32 	%r13, [%rd26+64];
	ld.const.u32 	%r14, [%rd26+68];
	ld.const.u32 	%r276, [%rd26+72];
	setp.eq.s32 	%p8, %r13, 0;
	@%p8 bra 	$L__BB1_21;
	setp.lt.u32 	%p9, %r13, 8;
	mov.b32 	%r268, 0;
	@%p9 bra 	$L__BB1_13;
	and.b32  	%r92, %r13, -8;
	neg.s32 	%r271, %r92;
	mov.b32 	%r272, 31;
	mov.u64 	%rd95, %rd4;
$L__BB1_12:
	.pragma "nounroll";
	and.b32  	%r268, %r13, -8;
	add.s32 	%r93, %r272, -7;
	shr.u32 	%r94, %r12, %r272;
	add.s32 	%r95, %r272, -1;
	shr.u32 	%r96, %r12, %r95;
	add.s32 	%r97, %r272, -2;
	shr.u32 	%r98, %r12, %r97;
	add.s32 	%r99, %r272, -3;
	shr.u32 	%r100, %r12, %r99;
	add.s32 	%r101, %r272, -4;
	shr.u32 	%r102, %r12, %r101;
	add.s32 	%r103, %r272, -5;
	shr.u32 	%r104, %r12, %r103;
	add.s32 	%r105, %r272, -6;
	shr.u32 	%r106, %r12, %r105;
	shr.u32 	%r107, %r12, %r93;
	and.b32  	%r108, %r107, 1;
	and.b32  	%r109, %r106, 1;
	prmt.b32 	%r110, %r109, %r108, 0x3340U;
	and.b32  	%r111, %r104, 1;
	and.b32  	%r112, %r102, 1;
	prmt.b32 	%r113, %r112, %r111, 0x3340U;
	prmt.b32 	%r114, %r113, %r110, 0x5410U;
	and.b32  	%r115, %r100, 1;
	and.b32  	%r116, %r98, 1;
	prmt.b32 	%r117, %r116, %r115, 0x3340U;
	and.b32  	%r118, %r94, 1;
	and.b32  	%r119, %r96, 1;
	prmt.b32 	%r120, %r118, %r119, 0x3340U;
	prmt.b32 	%r121, %r120, %r117, 0x5410U;
	st.local.v2.b32 	[%rd95], {%r121, %r114};
	add.s32 	%r272, %r272, -8;
	add.s32 	%r271, %r271, 8;
	add.s64 	%rd95, %rd95, 8;
	setp.eq.s32 	%p10, %r271, 0;
	@%p10 bra 	$L__BB1_13;
	bra.uni 	$L__BB1_12;
$L__BB1_13:
	and.b32  	%r18, %r13, 7;
	setp.eq.s32 	%p11, %r18, 0;
	@%p11 bra 	$L__BB1_21;
	and.b32  	%r19, %r13, 3;
	setp.lt.u32 	%p12, %r18, 4;
	@%p12 bra 	$L__BB1_16;
	sub.s32 	%r122, 31, %r268;
	shr.u32 	%r123, %r12, %r122;
	cvt.u16.u32 	%rs10, %r123;
	and.b16  	%rs11, %rs10, 1;
	cvt.u64.u32 	%rd27, %r268;
	add.s64 	%rd28, %rd4, %rd27;
	st.local.u8 	[%rd28], %rs11;
	sub.s32 	%r124, 30, %r268;
	shr.u32 	%r125, %r12, %r124;
	cvt.u16.u32 	%rs12, %r125;
	and.b16  	%rs13, %rs12, 1;
	st.local.u8 	[%rd28+1], %rs13;
	sub.s32 	%r126, 29, %r268;
	shr.u32 	%r127, %r12, %r126;
	cvt.u16.u32 	%rs14, %r127;
	and.b16  	%rs15, %rs14, 1;
	st.local.u8 	[%rd28+2], %rs15;
	sub.s32 	%r128, 28, %r268;
	shr.u32 	%r129, %r12, %r128;
	cvt.u16.u32 	%rs16, %r129;
	and.b16  	%rs17, %rs16, 1;
	st.local.u8 	[%rd28+3], %rs17;
	add.s32 	%r268, %r268, 4;
$L__BB1_16:
	setp.eq.s32 	%p13, %r19, 0;
	@%p13 bra 	$L__BB1_21;
	setp.eq.s32 	%p14, %r19, 1;
	@%p14 bra 	$L__BB1_19;
	sub.s32 	%r130, 31, %r268;
	shr.u32 	%r131, %r12, %r130;
	cvt.u16.u32 	%rs18, %r131;
	and.b16  	%rs19, %rs18, 1;
	cvt.u64.u32 	%rd29, %r268;
	add.s64 	%rd30, %rd4, %rd29;
	st.local.u8 	[%rd30], %rs19;
	sub.s32 	%r132, 30, %r268;
	shr.u32 	%r133, %r12, %r132;
	cvt.u16.u32 	%rs20, %r133;
	and.b16  	%rs21, %rs20, 1;
	st.local.u8 	[%rd30+1], %rs21;
	add.s32 	%r268, %r268, 2;
$L__BB1_19:
	and.b32  	%r134, %r13, 1;
	setp.eq.b32 	%p15, %r134, 1;
	not.pred 	%p16, %p15;
	@%p16 bra 	$L__BB1_21;
	sub.s32 	%r135, 31, %r268;
	shr.u32 	%r136, %r12, %r135;
	cvt.u16.u32 	%rs22, %r136;
	and.b16  	%rs23, %rs22, 1;
	cvt.u64.u32 	%rd31, %r268;
	add.s64 	%rd32, %rd4, %rd31;
	st.local.u8 	[%rd32], %rs23;
$L__BB1_21:
	setp.gt.u32 	%p17, %r13, 63;
	@%p17 bra 	$L__BB1_28;
	neg.s32 	%r137, %r13;
	and.b32  	%r24, %r137, 3;
	setp.eq.s32 	%p18, %r24, 0;
	mov.u32 	%r270, %r13;
	@%p18 bra 	$L__BB1_26;
	ld.local.u8 	%rs24, [%rd4];
	cvt.u64.u32 	%rd33, %r14;
	add.s64 	%rd34, %rd4, %rd33;
	ld.local.u8 	%rs25, [%rd34];
	xor.b16  	%rs26, %rs25, %rs24;
	cvt.u64.u32 	%rd35, %r13;
	add.s64 	%rd7, %rd4, %rd35;
	st.local.u8 	[%rd7], %rs26;
	add.s32 	%r270, %r13, 1;
	setp.eq.s32 	%p19, %r24, 1;
	@%p19 bra 	$L__BB1_26;
	ld.local.u8 	%rs27, [%rd4+1];
	add.s32 	%r138, %r14, 1;
	cvt.u64.u32 	%rd36, %r138;
	add.s64 	%rd37, %rd4, %rd36;
	ld.local.u8 	%rs28, [%rd37];
	xor.b16  	%rs29, %rs28, %rs27;
	st.local.u8 	[%rd7+1], %rs29;
	add.s32 	%r270, %r13, 2;
	setp.eq.s32 	%p20, %r24, 2;
	@%p20 bra 	$L__BB1_26;
	ld.local.u8 	%rs30, [%rd4+2];
	add.s32 	%r139, %r14, 2;
	cvt.u64.u32 	%rd38, %r139;
	add.s64 	%rd39, %rd4, %rd38;
	ld.local.u8 	%rs31, [%rd39];
	xor.b16  	%rs32, %rs31, %rs30;
	st.local.u8 	[%rd7+2], %rs32;
	add.s32 	%r270, %r13, 3;
$L__BB1_26:
	setp.gt.u32 	%p21, %r13, 60;
	@%p21 bra 	$L__BB1_28;
$L__BB1_27:
	sub.s32 	%r140, %r270, %r13;
	cvt.u64.u32 	%rd40, %r140;
	add.s64 	%rd41, %rd4, %rd40;
	ld.local.u8 	%rs33, [%rd41];
	add.s32 	%r141, %r140, %r14;
	cvt.u64.u32 	%rd42, %r141;
	add.s64 	%rd43, %rd4, %rd42;
	ld.local.u8 	%rs34, [%rd43];
	xor.b16  	%rs35, %rs34, %rs33;
	cvt.u64.u32 	%rd44, %r270;
	add.s64 	%rd45, %rd4, %rd44;
	st.local.u8 	[%rd45], %rs35;
	add.s32 	%r142, %r270, 1;
	sub.s32 	%r143, %r142, %r13;
	cvt.u64.u32 	%rd46, %r143;
	add.s64 	%rd47, %rd4, %rd46;
	ld.local.u8 	%rs36, [%rd47];
	add.s32 	%r144, %r141, 1;
	cvt.u64.u32 	%rd48, %r144;
	add.s64 	%rd49, %rd4, %rd48;
	ld.local.u8 	%rs37, [%rd49];
	xor.b16  	%rs38, %rs37, %rs36;
	cvt.u64.u32 	%rd50, %r142;
	add.s64 	%rd51, %rd4, %rd50;
	st.local.u8 	[%rd51], %rs38;
	add.s32 	%r145, %r270, 2;
	sub.s32 	%r146, %r145, %r13;
	cvt.u64.u32 	%rd52, %r146;
	add.s64 	%rd53, %rd4, %rd52;
	ld.local.u8 	%rs39, [%rd53];
	add.s32 	%r147, %r141, 2;
	cvt.u64.u32 	%rd54, %r147;
	add.s64 	%rd55, %rd4, %rd54;
	ld.local.u8 	%rs40, [%rd55];
	xor.b16  	%rs41, %rs40, %rs39;
	cvt.u64.u32 	%rd56, %r145;
	add.s64 	%rd57, %rd4, %rd56;
	st.local.u8 	[%rd57], %rs41;
	add.s32 	%r148, %r270, 3;
	sub.s32 	%r149, %r148, %r13;
	cvt.u64.u32 	%rd58, %r149;
	add.s64 	%rd59, %rd4, %rd58;
	ld.local.u8 	%rs42, [%rd59];
	add.s32 	%r150, %r141, 3;
	cvt.u64.u32 	%rd60, %r150;
	add.s64 	%rd61, %rd4, %rd60;
	ld.local.u8 	%rs43, [%rd61];
	xor.b16  	%rs44, %rs43, %rs42;
	cvt.u64.u32 	%rd62, %r148;
	add.s64 	%rd63, %rd4, %rd62;
	st.local.u8 	[%rd63], %rs44;
	add.s32 	%r270, %r270, 4;
	setp.ne.s32 	%p22, %r270, 64;
	@%p22 bra 	$L__BB1_27;
$L__BB1_28:
	setp.lt.u32 	%p23, %r265, 5;
	mov.b32 	%r151, 32;
	shr.u32 	%r152, %r151, %r265;
	setp.lt.u32 	%p24, %r276, %r152;
	and.pred  	%p25, %p23, %p24;
	@%p25 bra 	$L__BB1_65;
	setp.ge.u32 	%p26, %r276, %r13;
	mov.b32 	%r277, 0;
	@%p26 bra 	$L__BB1_32;
	mov.b32 	%r277, 0;
$L__BB1_31:
	shl.b32 	%r276, %r276, 1;
	add.s32 	%r277, %r277, 1;
	setp.lt.u32 	%p27, %r276, %r13;
	@%p27 bra 	$L__BB1_31;
$L__BB1_32:
	sub.s32 	%r38, %r265, %r277;
	mov.b32 	%r280, 0;
	mov.b32 	%r278, 1;
	mov.u32 	%r285, %r13;
$L__BB1_33:
	setp.eq.s32 	%p28, %r13, 0;
	@%p28 bra 	$L__BB1_48;
	mul.wide.u32 	%rd64, %r280, 32;
	add.s64 	%rd10, %rd5, %rd64;
	mov.b32 	%r282, 0;
$L__BB1_35:
	setp.eq.s32 	%p29, %r282, 0;
	mov.b32 	%r286, 128;
	@%p29 bra 	$L__BB1_38;
	mov.b32 	%r286, 0;
	mov.u32 	%r285, %r282;
$L__BB1_37:
	shl.b32 	%r285, %r285, 1;
	add.s32 	%r286, %r286, 1;
	setp.lt.u32 	%p30, %r285, %r13;
	@%p30 bra 	$L__BB1_37;
$L__BB1_38:
	add.s32 	%r54, %r282, %r14;
	setp.ge.u32 	%p31, %r54, %r13;
	mov.b32 	%r290, 0;
	mov.u32 	%r289, %r54;
	@%p31 bra 	$L__BB1_41;
	mov.b32 	%r290, 0;
	mov.u32 	%r289, %r54;
$L__BB1_40:
	shl.b32 	%r289, %r289, 1;
	add.s32 	%r290, %r290, 1;
	setp.lt.u32 	%p32, %r289, %r13;
	@%p32 bra 	$L__BB1_40;
$L__BB1_41:
	setp.ge.u32 	%p33, %r280, %r286;
	@%p33 bra 	$L__BB1_43;
	mad.lo.s32 	%r165, %r282, %r278, %r6;
	cvt.u64.u32 	%rd69, %r165;
	add.s64 	%rd70, %rd4, %rd69;
	ld.local.u8 	%rs46, [%rd70];
	bra.uni 	$L__BB1_44;
$L__BB1_43:
	sub.s32 	%r163, %r280, %r286;
	mul.wide.u32 	%rd65, %r163, 32;
	add.s64 	%rd66, %rd5, %rd65;
	sub.s32 	%r164, %r285, %r13;
	cvt.u64.u32 	%rd67, %r164;
	add.s64 	%rd68, %rd66, %rd67;
	ld.local.u8 	%rs46, [%rd68];
$L__BB1_44:
	setp.ge.u32 	%p34, %r280, %r290;
	@%p34 bra 	$L__BB1_46;
	mad.lo.s32 	%r168, %r54, %r278, %r6;
	cvt.u64.u32 	%rd75, %r168;
	add.s64 	%rd76, %rd4, %rd75;
	ld.local.u8 	%rs47, [%rd76];
	bra.uni 	$L__BB1_47;
$L__BB1_46:
	sub.s32 	%r166, %r280, %r290;
	mul.wide.u32 	%rd71, %r166, 32;
	add.s64 	%rd72, %rd5, %rd71;
	sub.s32 	%r167, %r289, %r13;
	cvt.u64.u32 	%rd73, %r167;
	add.s64 	%rd74, %rd72, %rd73;
	ld.local.u8 	%rs47, [%rd74];
$L__BB1_47:
	xor.b16  	%rs45, %rs47, %rs46;
	cvt.u64.u32 	%rd77, %r282;
	add.s64 	%rd78, %rd10, %rd77;
	st.local.u8 	[%rd78], %rs45;
	add.s32 	%r282, %r282, 1;
	setp.ne.s32 	%p35, %r282, %r13;
	@%p35 bra 	$L__BB1_35;
$L__BB1_48:
	shl.b32 	%r278, %r278, 1;
	add.s32 	%r64, %r280, 1;
	setp.lt.u32 	%p36, %r280, %r38;
	mov.u32 	%r280, %r64;
	@%p36 bra 	$L__BB1_33;
	mul.wide.u32 	%rd79, %r38, 32;
	add.s64 	%rd80, %rd5, %rd79;
	sub.s32 	%r169, %r276, %r13;
	cvt.u64.u32 	%rd81, %r169;
	add.s64 	%rd82, %rd80, %rd81;
	ld.local.u8 	%rs48, [%rd82];
$L__BB1_50:
	setp.eq.s32 	%p37, %r6, 0;
	cvt.u32.u16 	%r172, %rs48;
	cvt.s32.s8 	%r173, %r172;
	xor.b32  	%r174, %r6, 31;
	shl.b32 	%r266, %r173, %r174;
	@%p37 bra 	$L__BB1_52;
	shl.b32 	%r175, %r4, 2;
	mov.u32 	%r176, _ZZ35lfsr113_kernel_generate_array_floatP13lfsr113_statePfPlE1z;
	add.s32 	%r177, %r176, %r175;
	st.shared.u32 	[%r177], %r266;
$L__BB1_52:
	setp.ne.s32 	%p38, %r6, 0;
	bar.sync 	0;
	@%p38 bra 	$L__BB1_54;
	shl.b32 	%r178, %r4, 2;
	and.b32  	%r179, %r178, 3968;
	mov.u32 	%r180, _ZZ35lfsr113_kernel_generate_array_floatP13lfsr113_statePfPlE1z;
	add.s32 	%r181, %r180, %r179;
	ld.shared.u32 	%r182, [%r181+4];
	add.s32 	%r183, %r182, %r266;
	ld.shared.u32 	%r184, [%r181+8];
	add.s32 	%r185, %r184, %r183;
	ld.shared.u32 	%r186, [%r181+12];
	add.s32 	%r187, %r186, %r185;
	ld.shared.u32 	%r188, [%r181+16];
	add.s32 	%r189, %r188, %r187;
	ld.shared.u32 	%r190, [%r181+20];
	add.s32 	%r191, %r190, %r189;
	ld.shared.u32 	%r192, [%r181+24];
	add.s32 	%r193, %r192, %r191;
	ld.shared.u32 	%r194, [%r181+28];
	add.s32 	%r195, %r194, %r193;
	ld.shared.u32 	%r196, [%r181+32];
	add.s32 	%r197, %r196, %r195;
	ld.shared.u32 	%r198, [%r181+36];
	add.s32 	%r199, %r198, %r197;
	ld.shared.u32 	%r200, [%r181+40];
	add.s32 	%r201, %r200, %r199;
	ld.shared.u32 	%r202, [%r181+44];
	add.s32 	%r203, %r202, %r201;
	ld.shared.u32 	%r204, [%r181+48];
	add.s32 	%r205, %r204, %r203;
	ld.shared.u32 	%r206, [%r181+52];
	add.s32 	%r207, %r206, %r205;
	ld.shared.u32 	%r208, [%r181+56];
	add.s32 	%r209, %r208, %r207;
	ld.shared.u32 	%r210, [%r181+60];
	add.s32 	%r211, %r210, %r209;
	ld.shared.u32 	%r212, [%r181+64];
	add.s32 	%r213, %r212, %r211;
	ld.shared.u32 	%r214, [%r181+68];
	add.s32 	%r215, %r214, %r213;
	ld.shared.u32 	%r216, [%r181+72];
	add.s32 	%r217, %r216, %r215;
	ld.shared.u32 	%r218, [%r181+76];
	add.s32 	%r219, %r218, %r217;
	ld.shared.u32 	%r220, [%r181+80];
	add.s32 	%r221, %r220, %r219;
	ld.shared.u32 	%r222, [%r181+84];
	add.s32 	%r223, %r222, %r221;
	ld.shared.u32 	%r224, [%r181+88];
	add.s32 	%r225, %r224, %r223;
	ld.shared.u32 	%r226, [%r181+92];
	add.s32 	%r227, %r226, %r225;
	ld.shared.u32 	%r228, [%r181+96];
	add.s32 	%r229, %r228, %r227;
	ld.shared.u32 	%r230, [%r181+100];
	add.s32 	%r231, %r230, %r229;
	ld.shared.u32 	%r232, [%r181+104];
	add.s32 	%r233, %r232, %r231;
	ld.shared.u32 	%r234, [%r181+108];
	add.s32 	%r235, %r234, %r233;
	ld.shared.u32 	%r236, [%r181+112];
	add.s32 	%r237, %r236, %r235;
	ld.shared.u32 	%r238, [%r181+116];
	add.s32 	%r239, %r238, %r237;
	ld.shared.u32 	%r240, [%r181+120];
	add.s32 	%r241, %r240, %r239;
	ld.shared.u32 	%r242, [%r181+124];
	add.s32 	%r243, %r242, %r241;
	st.shared.u32 	[%r181], %r243;
$L__BB1_54:
	shr.u64 	%rd94, %rd6, 1;
	add.s32 	%r265, %r265, 1;
	setp.gt.u64 	%p39, %rd6, 1;
	@%p39 bra 	$L__BB1_8;
$L__BB1_55:
	shl.b32 	%r244, %r4, 2;
	and.b32  	%r245, %r244, 3968;
	mov.u32 	%r246, _ZZ35lfsr113_kernel_generate_array_floatP13lfsr113_statePfPlE1z;
	add.s32 	%r69, %r246, %r245;
	setp.ne.s32 	%p40, %r6, 0;
	@%p40 bra 	$L__BB1_57;
	ld.shared.u32 	%r266, [%r69];
$L__BB1_57:
	ld.global.u64 	%rd85, [%rd1];
	setp.lt.s64 	%p41, %rd85, 1;
	@%p41 bra 	$L__BB1_64;
	ld.param.u64 	%rd93, [_Z35lfsr113_kernel_generate_array_floatP13lfsr113_statePfPl_param_1];
	shr.u32 	%r247, %r4, 5;
	mul.wide.u32 	%rd87, %r247, 4;
	mov.u64 	%rd88, lfsr113_Consts;
	add.s64 	%rd12, %rd88, %rd87;
	cvta.to.global.u64 	%rd13, %rd93;
	mov.b64 	%rd96, 0;
$L__BB1_59:
	setp.ne.s32 	%p42, %r6, 0;
	@%p42 bra 	$L__BB1_61;
	ld.const.u32 	%r248, [%rd12];
	shl.b32 	%r249, %r266, %r248;
	xor.b32  	%r250, %r249, %r266;
	ld.const.u32 	%r251, [%rd12+16];
	shr.u32 	%r252, %r250, %r251;
	ld.const.u32 	%r253, [%rd12+32];
	and.b32  	%r254, %r253, %r266;
	ld.const.u32 	%r255, [%rd12+48];
	shl.b32 	%r256, %r254, %r255;
	xor.b32  	%r266, %r256, %r252;
	st.shared.u32 	[%r69], %r266;
$L__BB1_61:
	setp.ne.s32 	%p43, %r4, 0;
	bar.sync 	0;
	@%p43 bra 	$L__BB1_63;
	ld.shared.u32 	%r257, [%r69];
	ld.shared.u32 	%r258, [%r69+128];
	xor.b32  	%r259, %r258, %r257;
	ld.shared.u32 	%r260, [%r69+256];
	xor.b32  	%r261, %r259, %r260;
	ld.shared.u32 	%r262, [%r69+384];
	xor.b32  	%r263, %r261, %r262;
	cvt.rn.f32.u32 	%f1, %r263;
	mul.f32 	%f2, %f1, 0f2F800000;
	add.s64 	%rd89, %rd96, %rd3;
	shl.b64 	%rd90, %rd89, 2;
	add.s64 	%rd91, %rd13, %rd90;
	st.global.f32 	[%rd91], %f2;
$L__BB1_63:
	bar.sync 	0;
	add.s64 	%rd96, %rd96, 1;
	ld.global.u64 	%rd92, [%rd1];
	setp.lt.s64 	%p44, %rd96, %rd92;
	@%p44 bra 	$L__BB1_59;
$L__BB1_64:
	ret;
$L__BB1_65:
	shl.b32 	%r170, %r276, %r265;
	add.s32 	%r171, %r170, %r6;
	cvt.u64.u32 	%rd83, %r171;
	add.s64 	%rd84, %rd4, %rd83;
	ld.local.u8 	%rs48, [%rd84];
	bra.uni 	$L__BB1_50;

}
	// .globl	_Z36lfsr113_kernel_generate_array_doubleP13lfsr113_statePdPl
.visible .entry _Z36lfsr113_kernel_generate_array_doubleP13lfsr113_statePdPl(
	.param .u64 .ptr .align 1 _Z36lfsr113_kernel_generate_array_doubleP13lfsr113_statePdPl_param_0,
	.param .u64 .ptr .align 1 _Z36lfsr113_kernel_generate_array_doubleP13lfsr113_statePdPl_param_1,
	.param .u64 .ptr .align 1 _Z36lfsr113_kernel_generate_array_doubleP13lfsr113_statePdPl_param_2
)
{
	.local .align 16 .b8 	__local_depot2[4160];
	.reg .b64 	%SP;
	.reg .b64 	%SPL;
	.reg .pred 	%p<45>;
	.reg .b16 	%rs<49>;
	.reg .b32 	%r<297>;
	.reg .b64 	%rd<97>;
	.reg .b64 	%fd<3>;
	// demoted variable
	.shared .align 4 .b8 _ZZ36lfsr113_kernel_generate_array_doubleP13lfsr113_statePdPlE1z[512];
	mov.u64 	%SPL, __local_depot2;
	ld.param.u64 	%rd17, [_Z36lfsr113_kernel_generate_array_doubleP13lfsr113_statePdPl_param_0];
	ld.param.u64 	%rd18, [_Z36lfsr113_kernel_generate_array_doubleP13lfsr113_statePdPl_param_2];
	cvta.to.global.u64 	%rd1, %rd18;
	cvta.to.global.u64 	%rd2, %rd17;
	ld.global.u32 	%r1, [%rd2+4];
	ld.global.u32 	%r2, [%rd2+8];
	ld.global.u32 	%r3, [%rd2+12];
	mov.u32 	%r4, %tid.x;
	shr.u32 	%r5, %r4, 5;
	and.b32  	%r6, %r4, 31;
	mov.u32 	%r75, %ctaid.x;
	mov.u32 	%r76, %ntid.x;
	mad.lo.s32 	%r77, %r75, %r76, %r4;
	shr.u32 	%r78, %r77, 7;
	cvt.u64.u32 	%rd19, %r78;
	ld.global.u64 	%rd20, [%rd1];
	mul.lo.s64 	%rd3, %rd20, %rd19;
	setp.ne.s32 	%p1, %r6, 0;
	shl.b32 	%r79, %r4, 2;
	and.b32  	%r80, %r79, 3968;
	mov.u32 	%r81, _ZZ36lfsr113_kernel_generate_array_doubleP13lfsr113_statePdPlE1z;
	add.s32 	%r7, %r81, %r80;
	@%p1 bra 	$L__BB2_6;
	ld.global.u32 	%r264, [%rd2];
	setp.eq.s32 	%p2, %r5, 0;
	@%p2 bra 	$L__BB2_5;
	setp.eq.s32 	%p3, %r5, 2;
	mov.u32 	%r264, %r2;
	@%p3 bra 	$L__BB2_5;
	setp.ne.s32 	%p4, %r5, 1;
	mov.u32 	%r264, %r1;
	@%p4 bra 	$L__BB2_4;
	bra.uni 	$L__BB2_5;
$L__BB2_4:
	mov.u32 	%r264, %r3;
$L__BB2_5:
	st.shared.u32 	[%r7], %r264;
$L__BB2_6:
	setp.lt.s64 	%p5, %rd3, 1;
	@%p5 bra 	$L__BB2_55;
	add.u64 	%rd4, %SPL, 0;
	add.u64 	%rd5, %SPL, 64;
	mov.b32 	%r265, 0;
	mov.u64 	%rd25, lfsr113_Consts;
	mov.u64 	%rd94, %rd3;
$L__BB2_8:
	mov.u64 	%rd6, %rd94;
	and.b64  	%rd23, %rd6, 1;
	setp.eq.b64 	%p6, %rd23, 1;
	not.pred 	%p7, %p6;
	@%p7 bra 	$L__BB2_54;
	bar.sync 	0;
	mov.u32 	%r87, _ZZ36lfsr113_kernel_generate_array_doubleP13lfsr113_statePdPlE1z;
	add.s32 	%r88, %r87, %r80;
	ld.shared.u32 	%r12, [%r88];
	shr.u32 	%r89, %r4, 5;
	mul.wide.u32 	%rd24, %r89, 16;
	add.s64 	%rd26, %rd25, %rd24;
	ld.const.u32 	%r13, [%rd26+64];
	ld.const.u32 	%r14, [%rd26+68];
	ld.const.u32 	%r276, [%rd26+72];
	setp.eq.s32 	%p8, %r13, 0;
	@%p8 bra 	$L__BB2_21;
	setp.lt.u32 	%p9, %r13, 8;
	mov.b32 	%r268, 0;
	@%p9 bra 	$L__BB2_13;
	and.b32  	%r92, %r13, -8;
	neg.s32 	%r271, %r92;
	mov.b32 	%r272, 31;
	mov.u64 	%rd95, %rd4;
$L__BB2_12:
	.pragma "nounroll";
	and.b32  	%r268, %r13, -8;
	add.s32 	%r93, %r272, -7;
	shr.u32 	%r94, %r12, %r272;
	add.s32 	%r95, %r272, -1;
	shr.u32 	%r96, %r12, %r95;
	add.s32 	%r97, %r272, -2;
	shr.u32 	%r98, %r12, %r97;
	add.s32 	%r99, %r272, -3;
	shr.u32 	%r100, %r12, %r99;
	add.s32 	%r101, %r272, -4;
	shr.u32 	%r102, %r12, %r101;
	add.s32 	%r103, %r272, -5;
	shr.u32 	%r104, %r12, %r103;
	add.s32 	%r105, %r272, -6;
	shr.u32 	%r106, %r12, %r105;
	shr.u32 	%r107, %r12, %r93;
	and.b32  	%r108, %r107, 1;
	and.b32  	%r109, %r106, 1;
	prmt.b32 	%r110, %r109, %r108, 0x3340U;
	and.b32  	%r111, %r104, 1;
	and.b32  	%r112, %r102, 1;
	prmt.b32 	%r113, %r112, %r111, 0x3340U;
	prmt.b32 	%r114, %r113, %r110, 0x5410U;
	and.b32  	%r115, %r100, 1;
	and.b32  	%r116, %r98, 1;
	prmt.b32 	%r117, %r116, %r115, 0x3340U;
	and.b32  	%r118, %r94, 1;
	and.b32  	%r119, %r96, 1;
	prmt.b32 	%r120, %r118, %r119, 0x3340U;
	prmt.b32 	%r121, %r120, %r117, 0x5410U;
	st.local.v2.b32 	[%rd95], {%r121, %r114};
	add.s32 	%r272, %r272, -8;
	add.s32 	%r271, %r271, 8;
	add.s64 	%rd95, %rd95, 8;
	setp.eq.s32 	%p10, %r271, 0;
	@%p10 bra 	$L__BB2_13;
	bra.uni 	$L__BB2_12;
$L__BB2_13:
	and.b32  	%r18, %r13, 7;
	setp.eq.s32 	%p11, %r18, 0;
	@%p11 bra 	$L__BB2_21;
	and.b32  	%r19, %r13, 3;
	setp.lt.u32 	%p12, %r18, 4;
	@%p12 bra 	$L__BB2_16;
	sub.s32 	%r122, 31, %r268;
	shr.u32 	%r123, %r12, %r122;
	cvt.u16.u32 	%rs10, %r123;
	and.b16  	%rs11, %rs10, 1;
	cvt.u64.u32 	%rd27, %r268;
	add.s64 	%rd28, %rd4, %rd27;
	st.local.u8 	[%rd28], %rs11;
	sub.s32 	%r124, 30, %r268;
	shr.u32 	%r125, %r12, %r124;
	cvt.u16.u32 	%rs12, %r125;
	and.b16  	%rs13, %rs12, 1;
	st.local.u8 	[%rd28+1], %rs13;
	sub.s32 	%r126, 29, %r268;
	shr.u32 	%r127, %r12, %r126;
	cvt.u16.u32 	%rs14, %r127;
	and.b16  	%rs15, %rs14, 1;
	st.local.u8 	[%rd28+2], %rs15;
	sub.s32 	%r128, 28, %r268;
	shr.u32 	%r129, %r12, %r128;
	cvt.u16.u32 	%rs16, %r129;
	and.b16  	%rs17, %rs16, 1;
	st.local.u8 	[%rd28+3], %rs17;
	add.s32 	%r268, %r268, 4;
$L__BB2_16:
	setp.eq.s32 	%p13, %r19, 0;
	@%p13 bra 	$L__BB2_21;
	setp.eq.s32 	%p14, %r19, 1;
	@%p14 bra 	$L__BB2_19;
	sub.s32 	%r130, 31, %r268;
	shr.u32 	%r131, %r12, %r130;
	cvt.u16.u32 	%rs18, %r131;
	and.b16  	%rs19, %rs18, 1;
	cvt.u64.u32 	%rd29, %r268;
	add.s64 	%rd30, %rd4, %rd29;
	st.local.u8 	[%rd30], %rs19;
	sub.s32 	%r132, 30, %r268;
	shr.u32 	%r133, %r12, %r132;
	cvt.u16.u32 	%rs20, %r133;
	and.b16  	%rs21, %rs20, 1;
	st.local.u8 	[%rd30+1], %rs21;
	add.s32 	%r268, %r268, 2;
$L__BB2_19:
	and.b32  	%r134, %r13, 1;
	setp.eq.b32 	%p15, %r134, 1;
	not.pred 	%p16, %p15;
	@%p16 bra 	$L__BB2_21;
	sub.s32 	%r135, 31, %r268;
	shr.u32 	%r136, %r12, %r135;
	cvt.u16.u32 	%rs22, %r136;
	and.b16  	%rs23, %rs22, 1;
	cvt.u64.u32 	%rd31, %r268;
	add.s64 	%rd32, %rd4, %rd31;
	st.local.u8 	[%rd32], %rs23;
$L__BB2_21:
	setp.gt.u32 	%p17, %r13, 63;
	@%p17 bra 	$L__BB2_28;
	neg.s32 	%r137, %r13;
	and.b32  	%r24, %r137, 3;
	setp.eq.s32 	%p18, %r24, 0;
	mov.u32 	%r270, %r13;
	@%p18 bra 	$L__BB2_26;
	ld.local.u8 	%rs24, [%rd4];
	cvt.u64.u32 	%rd33, %r14;
	add.s64 	%rd34, %rd4, %rd33;
	ld.local.u8 	%rs25, [%rd34];
	xor.b16  	%rs26, %rs25, %rs24;
	cvt.u64.u32 	%rd35, %r13;
	add.s64 	%rd7, %rd4, %rd35;
	st.local.u8 	[%rd7], %rs26;
	add.s32 	%r270, %r13, 1;
	setp.eq.s32 	%p19, %r24, 1;
	@%p19 bra 	$L__BB2_26;
	ld.local.u8 	%rs27, [%rd4+1];
	add.s32 	%r138, %r14, 1;
	cvt.u64.u32 	%rd36, %r138;
	add.s64 	%rd37, %rd4, %rd36;
	ld.local.u8 	%rs28, [%rd37];
	xor.b16  	%rs29, %rs28, %rs27;
	st.local.u8 	[%rd7+1], %rs29;
	add.s32 	%r270, %r13, 2;
	setp.eq.s32 	%p20, %r24, 2;
	@%p20 bra 	$L__BB2_26;
	ld.local.u8 	%rs30, [%rd4+2];
	add.s32 	%r139, %r14, 2;
	cvt.u64.u32 	%rd38, %r139;
	add.s64 	%rd39, %rd4, %rd38;
	ld.local.u8 	%rs31, [%rd39];
	xor.b16  	%rs32, %rs31, %rs30;
	st.local.u8 	[%rd7+2], %rs32;
	add.s32 	%r270, %r13, 3;
$L__BB2_26:
	setp.gt.u32 	%p21, %r13, 60;
	@%p21 bra 	$L__BB2_28;
$L__BB2_27:
	sub.s32 	%r140, %r270, %r13;
	cvt.u64.u32 	%rd40, %r140;
	add.s64 	%rd41, %rd4, %rd40;
	ld.local.u8 	%rs33, [%rd41];
	add.s32 	%r141, %r140, %r14;
	cvt.u64.u32 	%rd42, %r141;
	add.s64 	%rd43, %rd4, %rd42;
	ld.local.u8 	%rs34, [%rd43];
	xor.b16  	%rs35, %rs34, %rs33;
	cvt.u64.u32 	%rd44, %r270;
	add.s64 	%rd45, %rd4, %rd44;
	st.local.u8 	[%rd45], %rs35;
	add.s32 	%r142, %r270, 1;
	sub.s32 	%r143, %r142, %r13;
	cvt.u64.u32 	%rd46, %r143;
	add.s64 	%rd47, %rd4, %rd46;
	ld.local.u8 	%rs36, [%rd47];
	add.s32 	%r144, %r141, 1;
	cvt.u64.u32 	%rd48, %r144;
	add.s64 	%rd49, %rd4, %rd48;
	ld.local.u8 	%rs37, [%rd49];
	xor.b16  	%rs38, %rs37, %rs36;
	cvt.u64.u32 	%rd50, %r142;
	add.s64 	%rd51, %rd4, %rd50;
	st.local.u8 	[%rd51], %rs38;
	add.s32 	%r145, %r270, 2;
	sub.s32 	%r146, %r145, %r13;
	cvt.u64.u32 	%rd52, %r146;
	add.s64 	%rd53, %rd4, %rd52;
	ld.local.u8 	%rs39, [%rd53];
	add.s32 	%r147, %r141, 2;
	cvt.u64.u32 	%rd54, %r147;
	add.s64 	%rd55, %rd4, %rd54;
	ld.local.u8 	%rs40, [%rd55];
	xor.b16  	%rs41, %rs40, %rs39;
	cvt.u64.u32 	%rd56, %r145;
	add.s64 	%rd57, %rd4, %rd56;
	st.local.u8 	[%rd57], %rs41;
	add.s32 	%r148, %r270, 3;
	sub.s32 	%r149, %r148, %r13;
	cvt.u64.u32 	%rd58, %r149;
	add.s64 	%rd59, %rd4, %rd58;
	ld.local.u8 	%rs42, [%rd59];
	add.s32 	%r150, %r141, 3;
	cvt.u64.u32 	%rd60, %r150;
	add.s64 	%rd61, %rd4, %rd60;
	ld.local.u8 	%rs43, [%rd61];
	xor.b16  	%rs44, %rs43, %rs42;
	cvt.u64.u32 	%rd62, %r148;
	add.s64 	%rd63, %rd4, %rd62;
	st.local.u8 	[%rd63], %rs44;
	add.s32 	%r270, %r270, 4;
	setp.ne.s32 	%p22, %r270, 64;
	@%p22 bra 	$L__BB2_27;
$L__BB2_28:
	setp.lt.u32 	%p23, %r265, 5;
	mov.b32 	%r151, 32;
	shr.u32 	%r152, %r151, %r265;
	setp.lt.u32 	%p24, %r276, %r152;
	and.pred  	%p25, %p23, %p24;
	@%p25 bra 	$L__BB2_65;
	setp.ge.u32 	%p26, %r276, %r13;
	mov.b32 	%r277, 0;
	@%p26 bra 	$L__BB2_32;
	mov.b32 	%r277, 0;
$L__BB2_31:
	shl.b32 	%r276, %r276, 1;
	add.s32 	%r277, %r277, 1;
	setp.lt.u32 	%p27, %r276, %r13;
	@%p27 bra 	$L__BB2_31;
$L__BB2_32:
	sub.s32 	%r38, %r265, %r277;
	mov.b32 	%r280, 0;
	mov.b32 	%r278, 1;
	mov.u32 	%r285, %r13;
$L__BB2_33:
	setp.eq.s32 	%p28, %r13, 0;
	@%p28 bra 	$L__BB2_48;
	mul.wide.u32 	%rd64, %r280, 32;
	add.s64 	%rd10, %rd5, %rd64;
	mov.b32 	%r282, 0;
$L__BB2_35:
	setp.eq.s32 	%p29, %r282, 0;
	mov.b32 	%r286, 128;
	@%p29 bra 	$L__BB2_38;
	mov.b32 	%r286, 0;
	mov.u32 	%r285, %r282;
$L__BB2_37:
	shl.b32 	%r285, %r285, 1;
	add.s32 	%r286, %r286, 1;
	setp.lt.u32 	%p30, %r285, %r13;
	@%p30 bra 	$L__BB2_37;
$L__BB2_38:
	add.s32 	%r54, %r282, %r14;
	setp.ge.u32 	%p31, %r54, %r13;
	mov.b32 	%r290, 0;
	mov.u32 	%r289, %r54;
	@%p31 bra 	$L__BB2_41;
	mov.b32 	%r290, 0;
	mov.u32 	%r289, %r54;
$L__BB2_40:
	shl.b32 	%r289, %r289, 1;
	add.s32 	%r290, %r290, 1;
	setp.lt.u32 	%p32, %r289, %r13;
	@%p32 bra 	$L__BB2_40;
$L__BB2_41:
	setp.ge.u32 	%p33, %r280, %r286;
	@%p33 bra 	$L__BB2_43;
	mad.lo.s32 	%r165, %r282, %r278, %r6;
	cvt.u64.u32 	%rd69, %r165;
	add.s64 	%rd70, %rd4, %rd69;
	ld.local.u8 	%rs46, [%rd70];
	bra.uni 	$L__BB2_44;
$L__BB2_43:
	sub.s32 	%r163, %r280, %r286;
	mul.wide.u32 	%rd65, %r163, 32;
	add.s64 	%rd66, %rd5, %rd65;
	sub.s32 	%r164, %r285, %r13;
	cvt.u64.u32 	%rd67, %r164;
	add.s64 	%rd68, %rd66, %rd67;
	ld.local.u8 	%rs46, [%rd68];
$L__BB2_44:
	setp.ge.u32 	%p34, %r280, %r290;
	@%p34 bra 	$L__BB2_46;
	mad.lo.s32 	%r168, %r54, %r278, %r6;
	cvt.u64.u32 	%rd75, %r168;
	add.s64 	%rd76, %rd4, %rd75;
	ld.local.u8 	%rs47, [%rd76];
	bra.uni 	$L__BB2_47;
$L__BB2_46:
	sub.s32 	%r166, %r280, %r290;
	mul.wide.u32 	%rd71, %r166, 32;
	add.s64 	%rd72, %rd5, %rd71;
	sub.s32 	%r167, %r289, %r13;
	cvt.u64.u32 	%rd73, %r167;
	add.s64 	%rd74, %rd72, %rd73;
	ld.local.u8 	%rs47, [%rd74];
$L__BB2_47:
	xor.b16  	%rs45, %rs47, %rs46;
	cvt.u64.u32 	%rd77, %r282;
	add.s64 	%rd78, %rd10, %rd77;
	st.local.u8 	[%rd78], %rs45;
	add.s32 	%r282, %r282, 1;
	setp.ne.s32 	%p35, %r282, %r13;
	@%p35 bra 	$L__BB2_35;
$L__BB2_48:
	shl.b32 	%r278, %r278, 1;
	add.s32 	%r64, %r280, 1;
	setp.lt.u32 	%p36, %r280, %r38;
	mov.u32 	%r280, %r64;
	@%p36 bra 	$L__BB2_33;
	mul.wide.u32 	%rd79, %r38, 32;
	add.s64 	%rd80, %rd5, %rd79;
	sub.s32 	%r169, %r276, %r13;
	cvt.u64.u32 	%rd81, %r169;
	add.s64 	%rd82, %rd80, %rd81;
	ld.local.u8 	%rs48, [%rd82];
$L__BB2_50:
	setp.eq.s32 	%p37, %r6, 0;
	cvt.u32.u16 	%r172, %rs48;
	cvt.s32.s8 	%r173, %r172;
	xor.b32  	%r174, %r6, 31;
	shl.b32 	%r266, %r173, %r174;
	@%p37 bra 	$L__BB2_52;
	shl.b32 	%r175, %r4, 2;
	mov.u32 	%r176, _ZZ36lfsr113_kernel_generate_array_doubleP13lfsr113_statePdPlE1z;
	add.s32 	%r177, %r176, %r175;
	st.shared.u32 	[%r177], %r266;
$L__BB2_52:
	setp.ne.s32 	%p38, %r6, 0;
	bar.sync 	0;
	@%p38 bra 	$L__BB2_54;
	shl.b32 	%r178, %r4, 2;
	and.b32  	%r179, %r178, 3968;
	mov.u32 	%r180, _ZZ36lfsr113_kernel_generate_array_doubleP13lfsr113_statePdPlE1z;
	add.s32 	%r181, %r180, %r179;
	ld.shared.u32 	%r182, [%r181+4];
	add.s32 	%r183, %r182, %r266;
	ld.shared.u32 	%r184, [%r181+8];
	add.s32 	%r185, %r184, %r183;
	ld.shared.u32 	%r186, [%r181+12];
	add.s32 	%r187, %r186, %r185;
	ld.shared.u32 	%r188, [%r181+16];
	add.s32 	%r189, %r188, %r187;
	ld.shared.u32 	%r190, [%r181+20];
	add.s32 	%r191, %r190, %r189;
	ld.shared.u32 	%r192, [%r181+24];
	add.s32 	%r193, %r192, %r191;
	ld.shared.u32 	%r194, [%r181+28];
	add.s32 	%r195, %r194, %r193;
	ld.shared.u32 	%r196, [%r181+32];
	add.s32 	%r197, %r196, %r195;
	ld.shared.u32 	%r198, [%r181+36];
	add.s32 	%r199, %r198, %r197;
	ld.shared.u32 	%r200, [%r181+40];
	add.s32 	%r201, %r200, %r199;
	ld.shared.u32 	%r202, [%r181+44];
	add.s32 	%r203, %r202, %r201;
	ld.shared.u32 	%r204, [%r181+48];
	add.s32 	%r205, %r204, %r203;
	ld.shared.u32 	%r206, [%r181+52];
	add.s32 	%r207, %r206, %r205;
	ld.shared.u32 	%r208, [%r181+56];
	add.s32 	%r209, %r208, %r207;
	ld.shared.u32 	%r210, [%r181+60];
	add.s32 	%r211, %r210, %r209;
	ld.shared.u32 	%r212, [%r181+64];
	add.s32 	%r213, %r212, %r211;
	ld.shared.u32 	%r214, [%r181+68];
	add.s32 	%r215, %r214, %r213;
	ld.shared.u32 	%r216, [%r181+72];
	add.s32 	%r217, %r216, %r215;
	ld.shared.u32 	%r218, [%r181+76];
	add.s32 	%r219, %r218, %r217;
	ld.shared.u32 	%r220, [%r181+80];
	add.s32 	%r221, %r220, %r219;
	ld.shared.u32 	%r222, [%r181+84];
	add.s32 	%r223, %r222, %r221;
	ld.shared.u32 	%r224, [%r181+88];
	add.s32 	%r225, %r224, %r223;
	ld.shared.u32 	%r226, [%r181+92];
	add.s32 	%r227, %r226, %r225;
	ld.shared.u32 	%r228, [%r181+96];
	add.s32 	%r229, %r228, %r227;
	ld.shared.u32 	%r230, [%r181+100];
	add.s32 	%r231, %r230, %r229;
	ld.shared.u32 	%r232, [%r181+104];
	add.s32 	%r233, %r232, %r231;
	ld.shared.u32 	%r234, [%r181+108];
	add.s32 	%r235, %r234, %r233;
	ld.shared.u32 	%r236, [%r181+112];
	add.s32 	%r237, %r236, %r235;
	ld.shared.u32 	%r238, [%r181+116];
	add.s32 	%r239, %r238, %r237;
	ld.shared.u32 	%r240, [%r181+120];
	add.s32 	%r241, %r240, %r239;
	ld.shared.u32 	%r242, [%r181+124];
	add.s32 	%r243, %r242, %r241;
	st.shared.u32 	[%r181], %r243;
$L__BB2_54:
	shr.u64 	%rd94, %rd6, 1;
	add.s32 	%r265, %r265, 1;
	setp.gt.u64 	%p39, %rd6, 1;
	@%p39 bra 	$L__BB2_8;
$L__BB2_55:
	shl.b32 	%r244, %r4, 2;
	and.b32  	%r245, %r244, 3968;
	mov.u32 	%r246, _ZZ36lfsr113_kernel_generate_array_doubleP13lfsr113_statePdPlE1z;
	add.s32 	%r69, %r246, %r245;
	setp.ne.s32 	%p40, %r6, 0;
	@%p40 bra 	$L__BB2_57;
	ld.shared.u32 	%r266, [%r69];
$L__BB2_57:
	ld.global.u64 	%rd85, [%rd1];
	setp.lt.s64 	%p41, %rd85, 1;
	@%p41 bra 	$L__BB2_64;
	ld.param.u64 	%rd93, [_Z36lfsr113_kernel_generate_array_doubleP13lfsr113_statePdPl_param_1];
	shr.u32 	%r247, %r4, 5;
	mul.wide.u32 	%rd87, %r247, 4;
	mov.u64 	%rd88, lfsr113_Consts;
	add.s64 	%rd12, %rd88, %rd87;
	cvta.to.global.u64 	%rd13, %rd93;
	mov.b64 	%rd96, 0;
$L__BB2_59:
	setp.ne.s32 	%p42, %r6, 0;
	@%p42 bra 	$L__BB2_61;
	ld.const.u32 	%r248, [%rd12];
	shl.b32 	%r249, %r266, %r248;
	xor.b32  	%r250, %r249, %r266;
	ld.const.u32 	%r251, [%rd12+16];
	shr.u32 	%r252, %r250, %r251;
	ld.const.u32 	%r253, [%rd12+32];
	and.b32  	%r254, %r253, %r266;
	ld.const.u32 	%r255, [%rd12+48];
	shl.b32 	%r256, %r254, %r255;
	xor.b32  	%r266, %r256, %r252;
	st.shared.u32 	[%r69], %r266;
$L__BB2_61:
	setp.ne.s32 	%p43, %r4, 0;
	bar.sync 	0;
	@%p43 bra 	$L__BB2_63;
	ld.shared.u32 	%r257, [%r69];
	ld.shared.u32 	%r258, [%r69+128];
	xor.b32  	%r259, %r258, %r257;
	ld.shared.u32 	%r260, [%r69+256];
	xor.b32  	%r261, %r259, %r260;
	ld.shared.u32 	%r262, [%r69+384];
	xor.b32  	%r263, %r261, %r262;
	cvt.rn.f64.u32 	%fd1, %r263;
	mul.f64 	%fd2, %fd1, 0d3DF0000000000000;
	add.s64 	%rd89, %rd96, %rd3;
	shl.b64 	%rd90, %rd89, 3;
	add.s64 	%rd91, %rd13, %rd90;
	st.global.f64 	[%rd91], %fd2;
$L__BB2_63:
	bar.sync 	0;
	add.s64 	%rd96, %rd96, 1;
	ld.global.u64 	%rd92, [%rd1];
	setp.lt.s64 	%p44, %rd96, %rd92;
	@%p44 bra 	$L__BB2_59;
$L__BB2_64:
	ret;
$L__BB2_65:
	shl.b32 	%r170, %r276, %r265;
	add.s32 	%r171, %r170, %r6;
	cvt.u64.u32 	%rd83, %r171;
	add.s64 	%rd84, %rd4, %rd83;
	ld.local.u8 	%rs48, [%rd84];
	bra.uni 	$L__BB2_50;

}


// ===== COMPILED SASS (sm_100) =====

	.target	sm_100

	.elftype	@"ET_EXEC"


//--------------------- .note.nv.tkinfo           --------------------------
	.section	.note.nv.tkinfo,"",@"SHT_NOTE"
	.sectionflags	@"SHF_NOTE_NV_TKINFO"
	.tkinfo
        /*0018*/ 	.word	0x00000002
        /*0030*/ 	.string	""
        /*0030*/ 	.string	"ptxas"
        /*0030*/ 	.string	"Cuda compilation tools, release 13.0, V13.0.88"
        /*0030*/ 	.string	"Build cuda_13.0.r13.0/compiler.36424714_0"
        /*0030*/ 	.string	"-arch sm_100 -m 64 "



//--------------------- .note.nv.cuinfo           --------------------------
	.section	.note.nv.cuinfo,"",@"SHT_NOTE"
	.sectionflags	@"SHF_NOTE_NV_CUINFO"
        /*0018*/ 	.short	0x0002
        /*001a*/ 	.short	0x0064
        /*001c*/ 	.short	0x0082
	.zero		2


//--------------------- .nv.info                  --------------------------
	.section	.nv.info,"",@"SHT_CUDA_INFO"
	.align	4


	//----- nvinfo : EIATTR_REGCOUNT
	.align		4
        /*0000*/ 	.byte	0x04, 0x2f
        /*0002*/ 	.short	(.L_2 - .L_1)
	.align		4
.L_1:
        /*0004*/ 	.word	index@(_Z29lfsr113_kernel_generate_arrayP13lfsr113_statePjPl)
        /*0008*/ 	.word	0x00000020


	//----- nvinfo : EIATTR_FRAME_SIZE
	.align		4
.L_2:
        /*000c*/ 	.byte	0x04, 0x11
        /*000e*/ 	.short	(.L_4 - .L_3)
	.align		4
.L_3:
        /*0010*/ 	.word	index@(_Z29lfsr113_kernel_generate_arrayP13lfsr113_statePjPl)
        /*0014*/ 	.word	0x00001040


	//----- nvinfo : EIATTR_REGCOUNT
	.align		4
.L_4:
        /*0018*/ 	.byte	0x04, 0x2f
        /*001a*/ 	.short	(.L_6 - .L_5)
	.align		4
.L_5:
        /*001c*/ 	.word	index@(_Z35lfsr113_kernel_generate_array_floatP13lfsr113_statePfPl)
        /*0020*/ 	.word	0x00000020


	//----- nvinfo : EIATTR_FRAME_SIZE
	.align		4
.L_6:
        /*0024*/ 	.byte	0x04, 0x11
        /*0026*/ 	.short	(.L_8 - .L_7)
	.align		4
.L_7:
        /*0028*/ 	.word	index@(_Z35lfsr113_kernel_generate_array_floatP13lfsr113_statePfPl)
        /*002c*/ 	.word	0x00001040


	//----- nvinfo : EIATTR_REGCOUNT
	.align		4
.L_8:
        /*0030*/ 	.byte	0x04, 0x2f
        /*0032*/ 	.short	(.L_10 - .L_9)
	.align		4
.L_9:
        /*0034*/ 	.word	index@(_Z36lfsr113_kernel_generate_array_doubleP13lfsr113_statePdPl)
        /*0038*/ 	.word	0x00000020


	//----- nvinfo : EIATTR_FRAME_SIZE
	.align		4
.L_10:
        /*003c*/ 	.byte	0x04, 0x11
        /*003e*/ 	.short	(.L_12 - .L_11)
	.align		4
.L_11:
        /*0040*/ 	.word	index@(_Z36lfsr113_kernel_generate_array_doubleP13lfsr113_statePdPl)
        /*0044*/ 	.word	0x00001040


	//----- nvinfo : EIATTR_MIN_STACK_SIZE
	.align		4
.L_12:
        /*0048*/ 	.byte	0x04, 0x12
        /*004a*/ 	.short	(.L_14 - .L_13)
	.align		4
.L_13:
        /*004c*/ 	.word	index@(_Z36lfsr113_kernel_generate_array_doubleP13lfsr113_statePdPl)
        /*0050*/ 	.word	0x00001040


	//----- nvinfo : EIATTR_MIN_STACK_SIZE
	.align		4
.L_14:
        /*0054*/ 	.byte	0x04, 0x12
        /*0056*/ 	.short	(.L_16 - .L_15)
	.align		4
.L_15:
        /*0058*/ 	.word	index@(_Z35lfsr113_kernel_generate_array_floatP13lfsr113_statePfPl)
        /*005c*/ 	.word	0x00001040


	//----- nvinfo : EIATTR_MIN_STACK_SIZE
	.align		4
.L_16:
        /*0060*/ 	.byte	0x04, 0x12
        /*0062*/ 	.short	(.L_18 - .L_17)
	.align		4
.L_17:
        /*0064*/ 	.word	index@(_Z29lfsr113_kernel_generate_arrayP13lfsr113_statePjPl)
        /*0068*/ 	.word	0x00001040
.L_18:


//--------------------- .nv.compat                --------------------------
	.section	.nv.compat,"",@"SHT_CUDA_COMPAT_INFO"
	.align	4
        /*0000*/ 	.byte	0x02, 0x09, 0x00, 0x00, 0x02, 0x02, 0x01, 0x00, 0x02, 0x05, 0x05, 0x00, 0x03, 0x07, 0x01, 0x01
        /*0010*/ 	.byte	0x02, 0x03, 0x00, 0x00, 0x02, 0x06, 0x01, 0x00, 0x04, 0x0b, 0x08, 0x00, 0x01, 0x00, 0x00, 0x00
        /*0020*/ 	.byte	0x00, 0x00, 0x00, 0x00


//--------------------- .nv.info._Z36lfsr113_kernel_generate_array_doubleP13lfsr113_statePdPl --------------------------
	.section	.nv.info._Z36lfsr113_kernel_generate_array_doubleP13lfsr113_statePdPl,"",@"SHT_CUDA_INFO"
	.sectionflags	@""
	.align	4


	//----- nvinfo : EIATTR_CUDA_API_VERSION
	.align		4
        /*0000*/ 	.byte	0x04, 0x37
        /*0002*/ 	.short	(.L_20 - .L_19)
.L_19:
        /*0004*/ 	.word	0x00000082


	//----- nvinfo : EIATTR_KPARAM_INFO
	.align		4
.L_20:
        /*0008*/ 	.byte	0x04, 0x17
        /*000a*/ 	.short	(.L_22 - .L_21)
.L_21:
        /*000c*/ 	.word	0x00000000
        /*0010*/ 	.short	0x0002
        /*0012*/ 	.short	0x0010
        /*0014*/ 	.byte	0x00, 0xf5, 0x21, 0x00


	//----- nvinfo : EIATTR_KPARAM_INFO
	.align		4
.L_22:
        /*0018*/ 	.byte	0x04, 0x17
        /*001a*/ 	.short	(.L_24 - .L_23)
.L_23:
        /*001c*/ 	.word	0x00000000
        /*0020*/ 	.short	0x0001
        /*0022*/ 	.short	0x0008
        /*0024*/ 	.byte	0x00, 0xf5, 0x21, 0x00


	//----- nvinfo : EIATTR_KPARAM_INFO
	.align		4
.L_24:
        /*0028*/ 	.byte	0x04, 0x17
        /*002a*/ 	.short	(.L_26 - .L_25)
.L_25:
        /*002c*/ 	.word	0x00000000
        /*0030*/ 	.short	0x0000
        /*0032*/ 	.short	0x0000
        /*0034*/ 	.byte	0x00, 0xf5, 0x21, 0x00


	//----- nvinfo : EIATTR_SPARSE_MMA_MASK
	.align		4
.L_26:
        /*0038*/ 	.byte	0x03, 0x50
        /*003a*/ 	.short	0x0000


	//----- nvinfo : EIATTR_MAXREG_COUNT
	.align		4
        /*003c*/ 	.byte	0x03, 0x1b
        /*003e*/ 	.short	0x00ff


	//----- nvinfo : EIATTR_NUM_BARRIERS
	.align		4
        /*0040*/ 	.byte	0x02, 0x4c
        /*0042*/ 	.byte	0x01
	.zero		1


	//----- nvinfo : EIATTR_MERCURY_ISA_VERSION
	.align		4
        /*0044*/ 	.byte	0x03, 0x5f
        /*0046*/ 	.short	0x0101


	//----- nvinfo : EIATTR_UNUSED_LOAD_BYTE_OFFSET
	.align		4
        /*0048*/ 	.byte	0x04, 0x44
        /*004a*/ 	.short	(.L_28 - .L_27)


	//   ....[0]....
.L_27:
        /*004c*/ 	.word	0x00001500
        /*0050*/ 	.word	0x0000fff0


	//----- nvinfo : EIATTR_VRC_CTA_INIT_COUNT
	.align		4
.L_28:
        /*0054*/ 	.byte	0x02, 0x4a
	.zero		1
	.zero		1


	//----- nvinfo : EIATTR_EXIT_INSTR_OFFSETS
	.align		4
        /*0058*/ 	.byte	0x04, 0x1c
        /*005a*/ 	.short	(.L_30 - .L_29)


	//   ....[0]....
.L_29:
        /*005c*/ 	.word	0x000017d0


	//   ....[1]....
        /*0060*/ 	.word	0x00001a80


	//----- nvinfo : EIATTR_CRS_STACK_SIZE
	.align		4
.L_30:
        /*0064*/ 	.byte	0x04, 0x1e
        /*0066*/ 	.short	(.L_32 - .L_31)
.L_31:
        /*0068*/ 	.word	0x00000000


	//----- nvinfo : EIATTR_CBANK_PARAM_SIZE
	.align		4
.L_32:
        /*006c*/ 	.byte	0x03, 0x19
        /*006e*/ 	.short	0x0018


	//----- nvinfo : EIATTR_PARAM_CBANK
	.align		4
        /*0070*/ 	.byte	0x04, 0x0a
        /*0072*/ 	.short	(.L_34 - .L_33)
	.align		4
.L_33:
        /*0074*/ 	.word	index@(.nv.constant0._Z36lfsr113_kernel_generate_array_doubleP13lfsr113_statePdPl)
        /*0078*/ 	.short	0x0380
        /*007a*/ 	.short	0x0018


	//----- nvinfo : EIATTR_SW_WAR
	.align		4
.L_34:
        /*007c*/ 	.byte	0x04, 0x36
        /*007e*/ 	.short	(.L_36 - .L_35)
.L_35:
        /*0080*/ 	.word	0x00000008
.L_36:


//--------------------- .nv.info._Z35lfsr113_kernel_generate_array_floatP13lfsr113_statePfPl --------------------------
	.section	.nv.info._Z35lfsr113_kernel_generate_array_floatP13lfsr113_statePfPl,"",@"SHT_CUDA_INFO"
	.sectionflags	@""
	.align	4


	//----- nvinfo : EIATTR_CUDA_API_VERSION
	.align		4
        /*0000*/ 	.byte	0x04, 0x37
        /*0002*/ 	.short	(.L_38 - .L_37)
.L_37:
        /*0004*/ 	.word	0x00000082


	//----- nvinfo : EIATTR_KPARAM_INFO
	.align		4
.L_38:
        /*0008*/ 	.byte	0x04, 0x17
        /*000a*/ 	.short	(.L_40 - .L_39)
.L_39:
        /*000c*/ 	.word	0x00000000
        /*0010*/ 	.short	0x0002
        /*0012*/ 	.short	0x0010
        /*0014*/ 	.byte	0x00, 0xf5, 0x21, 0x00


	//----- nvinfo : EIATTR_KPARAM_INFO
	.align		4
.L_40:
        /*0018*/ 	.byte	0x04, 0x17
        /*001a*/ 	.short	(.L_42 - .L_41)
.L_41:
        /*001c*/ 	.word	0x00000000
        /*0020*/ 	.short	0x0001
        /*0022*/ 	.short	0x0008
        /*0024*/ 	.byte	0x00, 0xf5, 0x21, 0x00


	//----- nvinfo : EIATTR_KPARAM_INFO
	.align		4
.L_42:
        /*0028*/ 	.byte	0x04, 0x17
        /*002a*/ 	.short	(.L_44 - .L_43)
.L_43:
        /*002c*/ 	.word	0x00000000
        /*0030*/ 	.short	0x0000
        /*0032*/ 	.short	0x0000
        /*0034*/ 	.byte	0x00, 0xf5, 0x21, 0x00


	//----- nvinfo : EIATTR_SPARSE_MMA_MASK
	.align		4
.L_44:
        /*0038*/ 	.byte	0x03, 0x50
        /*003a*/ 	.short	0x0000


	//----- nvinfo : EIATTR_MAXREG_COUNT
	.align		4
        /*003c*/ 	.byte	0x03, 0x1b
        /*003e*/ 	.short	0x00ff


	//----- nvinfo : EIATTR_NUM_BARRIERS
	.align		4
        /*0040*/ 	.byte	0x02, 0x4c
        /*0042*/ 	.byte	0x01
	.zero		1


	//----- nvinfo : EIATTR_MERCURY_ISA_VERSION
	.align		4
        /*0044*/ 	.byte	0x03, 0x5f
        /*0046*/ 	.short	0x0101


	//----- nvinfo : EIATTR_UNUSED_LOAD_BYTE_OFFSET
	.align		4
        /*0048*/ 	.byte	0x04, 0x44
        /*004a*/ 	.short	(.L_46 - .L_45)


	//   ....[0]....
.L_45:
        /*004c*/ 	.word	0x00001500
        /*0050*/ 	.word	0x0000fff0


	//----- nvinfo : EIATTR_VRC_CTA_INIT_COUNT
	.align		4
.L_46:
        /*0054*/ 	.byte	0x02, 0x4a
	.zero		1
	.zero		1


	//----- nvinfo : EIATTR_EXIT_INSTR_OFFSETS
	.align		4
        /*0058*/ 	.byte	0x04, 0x1c
        /*005a*/ 	.short	(.L_48 - .L_47)


	//   ....[0]....
.L_47:
        /*005c*/ 	.word	0x000017d0


	//   ....[1]....
        /*0060*/ 	.word	0x00001a80


	//----- nvinfo : EIATTR_CRS_STACK_SIZE
	.align		4
.L_48:
        /*0064*/ 	.byte	0x04, 0x1e
        /*0066*/ 	.short	(.L_50 - .L_49)
.L_49:
        /*0068*/ 	.word	0x00000000


	//----- nvinfo : EIATTR_CBANK_PARAM_SIZE
	.align		4
.L_50:
        /*006c*/ 	.byte	0x03, 0x19
        /*006e*/ 	.short	0x0018


	//----- nvinfo : EIATTR_PARAM_CBANK
	.align		4
        /*0070*/ 	.byte	0x04, 0x0a
        /*0072*/ 	.short	(.L_52 - .L_51)
	.align		4
.L_51:
        /*0074*/ 	.word	index@(.nv.constant0._Z35lfsr113_kernel_generate_array_floatP13lfsr113_statePfPl)
        /*0078*/ 	.short	0x0380
        /*007a*/ 	.short	0x0018


	//----- nvinfo : EIATTR_SW_WAR
	.align		4
.L_52:
        /*007c*/ 	.byte	0x04, 0x36
        /*007e*/ 	.short	(.L_54 - .L_53)
.L_53:
        /*0080*/ 	.word	0x00000008
.L_54:


//--------------------- .nv.info._Z29lfsr113_kernel_generate_arrayP13lfsr113_statePjPl --------------------------
	.section	.nv.info._Z29lfsr113_kernel_generate_arrayP13lfsr113_statePjPl,"",@"SHT_CUDA_INFO"
	.sectionflags	@""
	.align	4


	//----- nvinfo : EIATTR_CUDA_API_VERSION
	.align		4
        /*0000*/ 	.byte	0x04, 0x37
        /*0002*/ 	.short	(.L_56 - .L_55)
.L_55:
        /*0004*/ 	.word	0x00000082


	//----- nvinfo : EIATTR_KPARAM_INFO
	.align		4
.L_56:
        /*0008*/ 	.byte	0x04, 0x17
        /*000a*/ 	.short	(.L_58 - .L_57)
.L_57:
        /*000c*/ 	.word	0x00000000
        /*0010*/ 	.short	0x0002
        /*0012*/ 	.short	0x0010
        /*0014*/ 	.byte	0x00, 0xf5, 0x21, 0x00


	//----- nvinfo : EIATTR_KPARAM_INFO
	.align		4
.L_58:
        /*0018*/ 	.byte	0x04, 0x17
        /*001a*/ 	.short	(.L_60 - .L_59)
.L_59:
        /*001c*/ 	.word	0x00000000
        /*0020*/ 	.short	0x0001
        /*0022*/ 	.short	0x0008
        /*0024*/ 	.byte	0x00, 0xf5, 0x21, 0x00


	//----- nvinfo : EIATTR_KPARAM_INFO
	.align		4
.L_60:
        /*0028*/ 	.byte	0x04, 0x17
        /*002a*/ 	.short	(.L_62 - .L_61)
.L_61:
        /*002c*/ 	.word	0x00000000
        /*0030*/ 	.short	0x0000
        /*0032*/ 	.short	0x0000
        /*0034*/ 	.byte	0x00, 0xf5, 0x21, 0x00


	//----- nvinfo : EIATTR_SPARSE_MMA_MASK
	.align		4
.L_62:
        /*0038*/ 	.byte	0x03, 0x50
        /*003a*/ 	.short	0x0000


	//----- nvinfo : EIATTR_MAXREG_COUNT
	.align		4
        /*003c*/ 	.byte	0x03, 0x1b
        /*003e*/ 	.short	0x00ff


	//----- nvinfo : EIATTR_NUM_BARRIERS
	.align		4
        /*0040*/ 	.byte	0x02, 0x4c
        /*0042*/ 	.byte	0x01
	.zero		1


	//----- nvinfo : EIATTR_MERCURY_ISA_VERSION
	.align		4
        /*0044*/ 	.byte	0x03, 0x5f
        /*0046*/ 	.short	0x0101


	//----- nvinfo : EIATTR_UNUSED_LOAD_BYTE_OFFSET
	.align		4
        /*0048*/ 	.byte	0x04, 0x44
        /*004a*/ 	.short	(.L_64 - .L_63)


	//   ....[0]....
.L_63:
        /*004c*/ 	.word	0x00001500
        /*0050*/ 	.word	0x0000fff0


	//----- nvinfo : EIATTR_VRC_CTA_INIT_COUNT
	.align		4
.L_64:
        /*0054*/ 	.byte	0x02, 0x4a
	.zero		1
	.zero		1


	//----- nvinfo : EIATTR_EXIT_INSTR_OFFSETS
	.align		4
        /*0058*/ 	.byte	0x04, 0x1c
        /*005a*/ 	.short	(.L_66 - .L_65)


	//   ....[0]....
.L_65:
        /*005c*/ 	.word	0x000017d0


	//   ....[1]....
        /*0060*/ 	.word	0x00001a60


	//----- nvinfo : EIATTR_CRS_STACK_SIZE
	.align		4
.L_66:
        /*0064*/ 	.byte	0x04, 0x1e
        /*0066*/ 	.short	(.L_68 - .L_67)
.L_67:
        /*0068*/ 	.word	0x00000000


	//----- nvinfo : EIATTR_CBANK_PARAM_SIZE
	.align		4
.L_68:
        /*006c*/ 	.byte	0x03, 0x19
        /*006e*/ 	.short	0x0018


	//----- nvinfo : EIATTR_PARAM_CBANK
	.align		4
        /*0070*/ 	.byte	0x04, 0x0a
        /*0072*/ 	.short	(.L_70 - .L_69)
	.align		4
.L_69:
        /*0074*/ 	.word	index@(.nv.constant0._Z29lfsr113_kernel_generate_arrayP13lfsr113_statePjPl)
        /*0078*/ 	.short	0x0380
        /*007a*/ 	.short	0x0018


	//----- nvinfo : EIATTR_SW_WAR
	.align		4
.L_70:
        /*007c*/ 	.byte	0x04, 0x36
        /*007e*/ 	.short	(.L_72 - .L_71)
.L_71:
        /*0080*/ 	.word	0x00000008
.L_72:


//--------------------- .nv.callgraph             --------------------------
	.section	.nv.callgraph,"",@"SHT_CUDA_CALLGRAPH"
	.align	4
	.sectionentsize	8
	.align		4
        /*0000*/ 	.word	0x00000000
	.align		4
        /*0004*/ 	.word	0xffffffff
	.align		4
        /*0008*/ 	.word	0x00000000
	.align		4
        /*000c*/ 	.word	0xfffffffe
	.align		4
        /*0010*/ 	.word	0x00000000
	.align		4
        /*0014*/ 	.word	0xfffffffd
	.align		4
        /*0018*/ 	.word	0x00000000
	.align		4
        /*001c*/ 	.word	0xfffffffc


//--------------------- .nv.constant3             --------------------------
	.section	.nv.constant3,"a",@progbits
	.align	4
.nv.constant3:
	.type		lfsr113_Consts,@object
	.size		lfsr113_Consts,(.L_0 - lfsr113_Consts)
lfsr113_Consts:
        /*0000*/ 	.byte	0x06, 0x00, 0x00, 0x00, 0x02, 0x00, 0x00, 0x00, 0x0d, 0x00, 0x00, 0x00, 0x03, 0x00, 0x00, 0x00
        /*0010*/ 	.byte	0x0d, 0x00, 0x00, 0x00, 0x1b, 0x00, 0x00, 0x00, 0x15, 0x00, 0x00, 0x00, 0x0c, 0x00, 0x00, 0x00
        /*0020*/ 	.byte	0xfe, 0xff, 0xff, 0xff, 0xf8, 0xff, 0xff, 0xff, 0xf0, 0xff, 0xff, 0xff, 0x80, 0xff, 0xff, 0xff
        /*0030*/ 	.byte	0x12, 0x00, 0x00, 0x00, 0x02, 0x00, 0x00, 0x00, 0x07, 0x00, 0x00, 0x00, 0x0d, 0x00, 0x00, 0x00
        /*0040*/ 	.byte	0x1f, 0x00, 0x00, 0x00, 0x06, 0x00, 0x00, 0x00, 0x12, 0x00, 0x00, 0x00, 0x00, 0x00, 0x00, 0x00
        /*0050*/ 	.byte	0x1d, 0x00, 0x00, 0x00, 0x02, 0x00, 0x00, 0x00, 0x02, 0x00, 0x00, 0x00, 0x00, 0x00, 0x00, 0x00
        /*0060*/ 	.byte	0x1c, 0x00, 0x00, 0x00, 0x0d, 0x00, 0x00, 0x00, 0x07, 0x00, 0x00, 0x00, 0x00, 0x00, 0x00, 0x00
        /*0070*/ 	.byte	0x19, 0x00, 0x00, 0x00, 0x03, 0x00, 0x00, 0x00, 0x0d, 0x00, 0x00, 0x00, 0x00, 0x00, 0x00, 0x00
.L_0:


//--------------------- .text._Z36lfsr113_kernel_generate_array_doubleP13lfsr113_statePdPl --------------------------
	.section	.text._Z36lfsr113_kernel_generate_array_doubleP13lfsr113_statePdPl,"ax",@progbits
	.align	128
        .global         _Z36lfsr113_kernel_generate_array_doubleP13lfsr113_statePdPl
        .type           _Z36lfsr113_kernel_generate_array_doubleP13lfsr113_statePdPl,@function
        .size           _Z36lfsr113_kernel_generate_array_doubleP13lfsr113_statePdPl,(.L_x_138 - _Z36lfsr113_kernel_generate_array_doubleP13lfsr113_statePdPl)
        .other          _Z36lfsr113_kernel_generate_array_doubleP13lfsr113_statePdPl,@"STO_CUDA_ENTRY STV_DEFAULT"
_Z36lfsr113_kernel_generate_array_doubleP13lfsr113_statePdPl:
.text._Z36lfsr113_kernel_generate_array_doubleP13lfsr113_statePdPl:
[----:B------:R-:W0:Y:S08]  /*0000*/  LDC R1, c[0x0][0x37c] ;  /* 0x0000df00ff017b82 */ /* 0x000e300000000800 */
[----:B------:R-:W1:Y:S01]  /*0010*/  LDC.64 R2, c[0x0][0x390] ;  /* 0x0000e400ff027b82 */ /* 0x000e620000000a00 */
[----:B------:R-:W1:Y:S01]  /*0020*/  LDCU.64 UR6, c[0x0][0x358] ;  /* 0x00006b00ff0677ac */ /* 0x000e620008000a00 */
[----:B0-----:R-:W-:Y:S01]  /*0030*/  VIADD R1, R1, 0xffffefc0 ;  /* 0xffffefc001017836 */ /* 0x001fe20000000000 */
[----:B-1----:R-:W2:Y:S05]  /*0040*/  LDG.E.64 R2, desc[UR6][R2.64] ;  /* 0x0000000602027981 */ /* 0x002eaa000c1e1b00 */
[----:B------:R-:W0:Y:S01]  /*0050*/  S2UR UR4, SR_CTAID.X ;  /* 0x00000000000479c3 */ /* 0x000e220000002500 */
[----:B------:R-:W-:Y:S01]  /*0060*/  BSSY.RECONVERGENT B0, `(.L_x_0) ;  /* 0x000001f000007945 */ /* 0x000fe20003800200 */
[----:B------:R-:W0:Y:S06]  /*0070*/  S2R R21, SR_TID.X ;  /* 0x0000000000157919 */ /* 0x000e2c0000002100 */
[----:B------:R-:W0:Y:S08]  /*0080*/  LDC R0, c[0x0][0x360] ;  /* 0x0000d800ff007b82 */ /* 0x000e300000000800 */
[----:B------:R-:W1:Y:S01]  /*0090*/  S2UR UR5, SR_CgaCtaId ;  /* 0x00000000000579c3 */ /* 0x000e620000008800 */
[----:B0-----:R-:W-:Y:S01]  /*00a0*/  IMAD R0, R0, UR4, R21 ;  /* 0x0000000400007c24 */ /* 0x001fe2000f8e0215 */
[C---:B------:R-:W-:Y:S01]  /*00b0*/  LOP3.LUT P0, R26, R21.reuse, 0x1f, RZ, 0xc0, !PT ;  /* 0x0000001f151a7812 */ /* 0x040fe2000780c0ff */
[----:B------:R-:W-:Y:S01]  /*00c0*/  UMOV UR4, 0x400 ;  /* 0x0000040000047882 */ /* 0x000fe20000000000 */
[----:B------:R-:W-:-:S02]  /*00d0*/  IMAD.SHL.U32 R24, R21, 0x4, RZ ;  /* 0x0000000415187824 */ /* 0x000fc400078e00ff */
[----:B------:R-:W-:Y:S01]  /*00e0*/  SHF.R.U32.HI R29, RZ, 0x7, R0 ;  /* 0x00000007ff1d7819 */ /* 0x000fe20000011600 */
[----:B-1----:R-:W-:Y:S02]  /*00f0*/  ULEA UR4, UR5, UR4, 0x18 ;  /* 0x0000000405047291 */ /* 0x002fe4000f8ec0ff */
[----:B------:R-:W-:Y:S02]  /*0100*/  LOP3.LUT R24, R24, 0xf80, RZ, 0xc0, !PT ;  /* 0x00000f8018187812 */ /* 0x000fe400078ec0ff */
[-C--:B--2---:R-:W-:Y:S02]  /*0110*/  IMAD R5, R3, R29.reuse, RZ ;  /* 0x0000001d03057224 */ /* 0x084fe400078e02ff */
[----:B------:R-:W-:-:S04]  /*0120*/  IMAD.WIDE.U32 R28, R2, R29, RZ ;  /* 0x0000001d021c7225 */ /* 0x000fc800078e00ff */
[----:B------:R-:W-:Y:S01]  /*0130*/  IMAD.IADD R0, R29, 0x1, R5 ;  /* 0x000000011d007824 */ /* 0x000fe200078e0205 */
[----:B------:R-:W-:Y:S06]  /*0140*/  @P0 BRA `(.L_x_1) ;  /* 0x0000000000400947 */ /* 0x000fec0003800000 */
[----:B------:R-:W0:Y:S02]  /*0150*/  LDC.64 R2, c[0x0][0x380] ;  /* 0x0000e000ff027b82 */ /* 0x000e240000000a00 */
[----:B0-----:R0:W5:Y:S01]  /*0160*/  LDG.E R7, desc[UR6][R2.64] ;  /* 0x0000000602077981 */ /* 0x001162000c1e1900 */
[----:B------:R-:W-:Y:S01]  /*0170*/  SHF.R.U32.HI R5, RZ, 0x5, R21 ;  /* 0x00000005ff057819 */ /* 0x000fe20000011615 */
[----:B------:R-:W-:Y:S01]  /*0180*/  BSSY.RECONVERGENT B1, `(.L_x_2) ;  /* 0x000000b000017945 */ /* 0x000fe20003800200 */
[----:B------:R-:W-:Y:S02]  /*0190*/  VIADD R6, R24, UR4 ;  /* 0x0000000418067c36 */ /* 0x000fe40008000000 */
[----:B------:R-:W-:-:S13]  /*01a0*/  ISETP.NE.AND P0, PT, R5, RZ, PT ;  /* 0x000000ff0500720c */ /* 0x000fda0003f05270 */
[----:B0-----:R-:W-:Y:S05]  /*01b0*/  @!P0 BRA `(.L_x_3) ;  /* 0x00000000001c8947 */ /* 0x001fea0003800000 */
[----:B-----5:R0:W5:Y:S01]  /*01c0*/  LDG.E R7, desc[UR6][R2.64+0x8] ;  /* 0x0000080602077981 */ /* 0x020162000c1e1900 */
[----:B------:R-:W-:-:S13]  /*01d0*/  ISETP.NE.AND P0, PT, R5, 0x2, PT ;  /* 0x000000020500780c */ /* 0x000fda0003f05270 */
[----:B0-----:R-:W-:Y:S05]  /*01e0*/  @!P0 BRA `(.L_x_3) ;  /* 0x0000000000108947 */ /* 0x001fea0003800000 */
[----:B-----5:R0:W2:Y:S04]  /*01f0*/  LDG.E R7, desc[UR6][R2.64+0x4] ;  /* 0x0000040602077981 */ /* 0x0200a8000c1e1900 */
[----:B------:R-:W2:Y:S01]  /*0200*/  LDG.E R4, desc[UR6][R2.64+0xc] ;  /* 0x00000c0602047981 */ /* 0x000ea2000c1e1900 */
[----:B------:R-:W-:-:S13]  /*0210*/  ISETP.NE.AND P0, PT, R5, 0x1, PT ;  /* 0x000000010500780c */ /* 0x000fda0003f05270 */
[----:B0-2---:R-:W-:-:S07]  /*0220*/  @P0 IMAD.MOV.U32 R7, RZ, RZ, R4 ;  /* 0x000000ffff070224 */ /* 0x005fce00078e0004 */
.L_x_3:
[----:B------:R-:W-:Y:S05]  /*0230*/  BSYNC.RECONVERGENT B1 ;  /* 0x0000000000017941 */ /* 0x000fea0003800200 */
.L_x_2:
[----:B-----5:R0:W-:Y:S02]  /*0240*/  STS [R6], R7 ;  /* 0x0000000706007388 */ /* 0x0201e40000000800 */
.L_x_1:
[----:B------:R-:W-:Y:S05]  /*0250*/  BSYNC.RECONVERGENT B0 ;  /* 0x0000000000007941 */ /* 0x000fea0003800200 */
.L_x_0:
[----:B------:R-:W-:Y:S01]  /*0260*/  ISETP.GE.U32.AND P0, PT, R28, 0x1, PT ;  /* 0x000000011c00780c */ /* 0x000fe20003f06070 */
[----:B------:R-:W1:Y:S01]  /*0270*/  LDCU.64 UR8, c[0x0][0x388] ;  /* 0x00007100ff0877ac */ /* 0x000e620008000a00 */
[----:B------:R-:W-:Y:S02]  /*0280*/  BSSY.RECONVERGENT B1, `(.L_x_4) ;  /* 0x0000148000017945 */ /* 0x000fe40003800200 */
[----:B------:R-:W-:-:S13]  /*0290*/  ISETP.GE.AND.EX P0, PT, R0, RZ, PT, P0 ;  /* 0x000000ff0000720c */ /* 0x000fda0003f06300 */
[----:B------:R-:W-:Y:S05]  /*02a0*/  @!P0 BRA `(.L_x_5) ;  /* 0x0000001400148947 */ /* 0x000fea0003800000 */
[----:B------:R-:W-:Y:S02]  /*02b0*/  VIADD R2, R1, 0x40 ;  /* 0x0000004001027836 */ /* 0x000fe40000000000 */
[----:B------:R-:W-:Y:S02]  /*02c0*/  IMAD.MOV.U32 R23, RZ, RZ, RZ ;  /* 0x000000ffff177224 */ /* 0x000fe400078e00ff */
[----:B------:R-:W-:Y:S02]  /*02d0*/  IMAD.MOV.U32 R20, RZ, RZ, R28 ;  /* 0x000000ffff147224 */ /* 0x000fe400078e001c */
[----:B------:R-:W-:-:S07]  /*02e0*/  IMAD.MOV.U32 R3, RZ, RZ, R0 ;  /* 0x000000ffff037224 */ /* 0x000fce00078e0000 */
.L_x_40:
[----:B------:R-:W-:Y:S01]  /*02f0*/  LOP3.LUT R4, R20, 0x1, RZ, 0xc0, !PT ;  /* 0x0000000114047812 */ /* 0x000fe200078ec0ff */
[----:B------:R-:W-:Y:S03]  /*0300*/  BSSY.RECONVERGENT B0, `(.L_x_6) ;  /* 0x0000139000007945 */ /* 0x000fe60003800200 */
[----:B------:R-:W-:-:S04]  /*0310*/  ISETP.NE.U32.AND P0, PT, R4, 0x1, PT ;  /* 0x000000010400780c */ /* 0x000fc80003f05070 */
[----:B------:R-:W-:-:S13]  /*0320*/  ISETP.NE.U32.AND.EX P0, PT, RZ, RZ, PT, P0 ;  /* 0x000000ffff00720c */ /* 0x000fda0003f05100 */
[----:B--2---:R-:W-:Y:S05]  /*0330*/  @P0 BRA `(.L_x_7) ;  /* 0x0000001000d40947 */ /* 0x004fea0003800000 */
[----:B------:R-:W-:Y:S05]  /*0340*/  WARPSYNC.ALL ;  /* 0x0000000000007948 */ /* 0x000fea0003800000 */
[----:B0-----:R-:W-:Y:S01]  /*0350*/  SHF.R.U32.HI R6, RZ, 0x5, R21 ;  /* 0x00000005ff067819 */ /* 0x001fe20000011615 */
[----:B------:R-:W0:Y:S01]  /*0360*/  S2UR UR5, SR_CgaCtaId ;  /* 0x00000000000579c3 */ /* 0x000e220000008800 */
[----:B------:R-:W-:-:S07]  /*0370*/  UMOV UR4, 0x400 ;  /* 0x0000040000047882 */ /* 0x000fce0000000000 */
[----:B------:R-:W-:Y:S01]  /*0380*/  BAR.SYNC.DEFER_BLOCKING 0x0 ;  /* 0x0000000000007b1d */ /* 0x000fe20000010000 */
[----:B------:R-:W-:-:S07]  /*0390*/  IMAD.SHL.U32 R6, R6, 0x10, RZ ;  /* 0x0000001006067824 */ /* 0x000fce00078e00ff */
[----:B------:R-:W2:Y:S01]  /*03a0*/  LDC.64 R4, c[0x3][R6+0x40] ;  /* 0x00c0100006047b82 */ /* 0x000ea20000000a00 */
[----:B------:R-:W-:Y:S07]  /*03b0*/  BSSY.RECONVERGENT B2, `(.L_x_8) ;  /* 0x0000065000027945 */ /* 0x000fee0003800200 */
[----:B------:R3:W4:Y:S01]  /*03c0*/  LDC R9, c[0x3][R6+0x48] ;  /* 0x00c0120006097b82 */ /* 0x0007220000000800 */
[----:B0-----:R-:W-:Y:S01]  /*03d0*/  ULEA UR4, UR5, UR4, 0x18 ;  /* 0x0000000405047291 */ /* 0x001fe2000f8ec0ff */
[----:B--2---:R-:W-:-:S13]  /*03e0*/  ISETP.NE.AND P0, PT, R4, RZ, PT ;  /* 0x000000ff0400720c */ /* 0x004fda0003f05270 */
[----:B---34-:R-:W-:Y:S05]  /*03f0*/  @!P0 BRA `(.L_x_9) ;  /* 0x0000000400808947 */ /* 0x018fea0003800000 */
[----:B------:R0:W2:Y:S01]  /*0400*/  LDS R7, [R24+UR4] ;  /* 0x0000000418077984 */ /* 0x0000a20008000800 */
[----:B------:R-:W-:Y:S01]  /*0410*/  ISETP.GE.U32.AND P0, PT, R4, 0x8, PT ;  /* 0x000000080400780c */ /* 0x000fe20003f06070 */
[----:B------:R-:W-:Y:S01]  /*0420*/  BSSY.RECONVERGENT B3, `(.L_x_10) ;  /* 0x000002d000037945 */ /* 0x000fe20003800200 */
[----:B------:R-:W-:-:S11]  /*0430*/  IMAD.MOV.U32 R6, RZ, RZ, RZ ;  /* 0x000000ffff067224 */ /* 0x000fd600078e00ff */
[----:B0-----:R-:W-:Y:S05]  /*0440*/  @!P0 BRA `(.L_x_11) ;  /* 0x0000000000a88947 */ /* 0x001fea0003800000 */
[----:B------:R-:W-:Y:S01]  /*0450*/  LOP3.LUT R8, R4, 0xfffffff8, RZ, 0xc0, !PT ;  /* 0xfffffff804087812 */ /* 0x000fe200078ec0ff */
[----:B------:R-:W-:Y:S01]  /*0460*/  BSSY.RECONVERGENT B4, `(.L_x_12) ;  /* 0x0000027000047945 */ /* 0x000fe20003800200 */
[----:B------:R-:W-:Y:S02]  /*0470*/  IMAD.MOV.U32 R12, RZ, RZ, 0x1f ;  /* 0x0000001fff0c7424 */ /* 0x000fe400078e00ff */
[----:B------:R-:W-:Y:S02]  /*0480*/  IMAD.MOV.U32 R6, RZ, RZ, R1 ;  /* 0x000000ffff067224 */ /* 0x000fe400078e0001 */
[----:B------:R-:W-:-:S07]  /*0490*/  IMAD.MOV R13, RZ, RZ, -R8 ;  /* 0x000000ffff0d7224 */ /* 0x000fce00078e0a08 */
.L_x_13:
[C---:B------:R-:W-:Y:S02]  /*04a0*/  VIADD R10, R12.reuse, 0xfffffffc ;  /* 0xfffffffc0c0a7836 */ /* 0x040fe40000000000 */
[C---:B------:R-:W-:Y:S02]  /*04b0*/  VIADD R14, R12.reuse, 0xfffffffb ;  /* 0xfffffffb0c0e7836 */ /* 0x040fe40000000000 */
[C---:B------:R-:W-:Y:S01]  /*04c0*/  VIADD R18, R12.reuse, 0xffffffff ;  /* 0xffffffff0c127836 */ /* 0x040fe20000000000 */
[--C-:B--2---:R-:W-:Y:S01]  /*04d0*/  SHF.R.U32.HI R10, RZ, R10, R7.reuse ;  /* 0x0000000aff0a7219 */ /* 0x104fe20000011607 */
[C---:B------:R-:W-:Y:S01]  /*04e0*/  VIADD R22, R12.reuse, 0xfffffffe ;  /* 0xfffffffe0c167836 */ /* 0x040fe20000000000 */
[--C-:B------:R-:W-:Y:S01]  /*04f0*/  SHF.R.U32.HI R14, RZ, R14, R7.reuse ;  /* 0x0000000eff0e7219 */ /* 0x100fe20000011607 */
[----:B------:R-:W-:Y:S01]  /*0500*/  VIADD R17, R12, 0xfffffffd ;  /* 0xfffffffd0c117836 */ /* 0x000fe20000000000 */
[----:B------:R-:W-:Y:S01]  /*0510*/  LOP3.LUT R16, R10, 0x1, RZ, 0xc0, !PT ;  /* 0x000000010a107812 */ /* 0x000fe200078ec0ff */
[----:B------:R-:W-:Y:S01]  /*0520*/  VIADD R10, R12, 0xfffffff9 ;  /* 0xfffffff90c0a7836 */ /* 0x000fe20000000000 */
[----:B------:R-:W-:Y:S01]  /*0530*/  LOP3.LUT R11, R14, 0x1, RZ, 0xc0, !PT ;  /* 0x000000010e0b7812 */ /* 0x000fe200078ec0ff */
[----:B------:R-:W-:Y:S01]  /*0540*/  VIADD R14, R12, 0xfffffffa ;  /* 0xfffffffa0c0e7836 */ /* 0x000fe20000000000 */
[----:B------:R-:W-:Y:S01]  /*0550*/  SHF.R.U32.HI R15, RZ, R18, R7 ;  /* 0x00000012ff0f7219 */ /* 0x000fe20000011607 */
[----:B------:R-:W-:Y:S01]  /*0560*/  VIADD R13, R13, 0x8 ;  /* 0x000000080d0d7836 */ /* 0x000fe20000000000 */
[----:B------:R-:W-:-:S02]  /*0570*/  PRMT R11, R16, 0x3340, R11 ;  /* 0x00003340100b7816 */ /* 0x000fc4000000000b */
[--C-:B------:R-:W-:Y:S02]  /*0580*/  SHF.R.U32.HI R10, RZ, R10, R7.reuse ;  /* 0x0000000aff0a7219 */ /* 0x100fe40000011607 */
[--C-:B------:R-:W-:Y:S02]  /*0590*/  SHF.R.U32.HI R14, RZ, R14, R7.reuse ;  /* 0x0000000eff0e7219 */ /* 0x100fe40000011607 */
[--C-:B------:R-:W-:Y:S01]  /*05a0*/  SHF.R.U32.HI R16, RZ, R12, R7.reuse ;  /* 0x0000000cff107219 */ /* 0x100fe20000011607 */
[----:B------:R-:W-:Y:S01]  /*05b0*/  VIADD R12, R12, 0xfffffff8 ;  /* 0xfffffff80c0c7836 */ /* 0x000fe20000000000 */
[--C-:B------:R-:W-:Y:S02]  /*05c0*/  SHF.R.U32.HI R22, RZ, R22, R7.reuse ;  /* 0x00000016ff167219 */ /* 0x100fe40000011607 */
[----:B------:R-:W-:Y:S02]  /*05d0*/  SHF.R.U32.HI R17, RZ, R17, R7 ;  /* 0x00000011ff117219 */ /* 0x000fe40000011607 */
[----:B------:R-:W-:-:S02]  /*05e0*/  LOP3.LUT R10, R10, 0x1, RZ, 0xc0, !PT ;  /* 0x000000010a0a7812 */ /* 0x000fc400078ec0ff */
[----:B------:R-:W-:Y:S02]  /*05f0*/  LOP3.LUT R19, R14, 0x1, RZ, 0xc0, !PT ;  /* 0x000000010e137812 */ /* 0x000fe400078ec0ff */
[----:B------:R-:W-:Y:S02]  /*0600*/  ISETP.NE.AND P0, PT, R13, RZ, PT ;  /* 0x000000ff0d00720c */ /* 0x000fe40003f05270 */
[----:B------:R-:W-:Y:S02]  /*0610*/  LOP3.LUT R16, R16, 0x1, RZ, 0xc0, !PT ;  /* 0x0000000110107812 */ /* 0x000fe400078ec0ff */
[----:B------:R-:W-:Y:S02]  /*0620*/  LOP3.LUT R15, R15, 0x1, RZ, 0xc0, !PT ;  /* 0x000000010f0f7812 */ /* 0x000fe400078ec0ff */
[----:B------:R-:W-:Y:S02]  /*0630*/  LOP3.LUT R22, R22, 0x1, RZ, 0xc0, !PT ;  /* 0x0000000116167812 */ /* 0x000fe400078ec0ff */
[----:B------:R-:W-:-:S02]  /*0640*/  LOP3.LUT R17, R17, 0x1, RZ, 0xc0, !PT ;  /* 0x0000000111117812 */ /* 0x000fc400078ec0ff */
[----:B------:R-:W-:Y:S02]  /*0650*/  PRMT R10, R19, 0x3340, R10 ;  /* 0x00003340130a7816 */ /* 0x000fe4000000000a */
[----:B------:R-:W-:Y:S02]  /*0660*/  PRMT R16, R16, 0x3340, R15 ;  /* 0x0000334010107816 */ /* 0x000fe4000000000f */
[----:B------:R-:W-:Y:S02]  /*0670*/  PRMT R17, R22, 0x3340, R17 ;  /* 0x0000334016117816 */ /* 0x000fe40000000011 */
[----:B------:R-:W-:Y:S02]  /*0680*/  PRMT R11, R11, 0x5410, R10 ;  /* 0x000054100b0b7816 */ /* 0x000fe4000000000a */
[----:B------:R-:W-:-:S05]  /*0690*/  PRMT R10, R16, 0x5410, R17 ;  /* 0x00005410100a7816 */ /* 0x000fca0000000011 */
[----:B------:R0:W-:Y:S02]  /*06a0*/  STL.64 [R6], R10 ;  /* 0x0000000a06007387 */ /* 0x0001e40000100a00 */
[----:B0-----:R-:W-:Y:S01]  /*06b0*/  VIADD R6, R6, 0x8 ;  /* 0x0000000806067836 */ /* 0x001fe20000000000 */
[----:B------:R-:W-:Y:S06]  /*06c0*/  @P0 BRA `(.L_x_13) ;  /* 0xfffffffc00740947 */ /* 0x000fec000383ffff */
[----:B-1----:R-:W-:Y:S05]  /*06d0*/  BSYNC.RECONVERGENT B4 ;  /* 0x0000000000047941 */ /* 0x002fea0003800200 */
.L_x_12:
[----:B------:R-:W-:-:S07]  /*06e0*/  IMAD.MOV.U32 R6, RZ, RZ, R8 ;  /* 0x000000ffff067224 */ /* 0x000fce00078e0008 */
.L_x_11:
[----:B-1----:R-:W-:Y:S05]  /*06f0*/  BSYNC.RECONVERGENT B3 ;  /* 0x0000000000037941 */ /* 0x002fea0003800200 */
.L_x_10:
[----:B------:R-:W-:-:S13]  /*0700*/  LOP3.LUT P0, R8, R4, 0x7, RZ, 0xc0, !PT ;  /* 0x0000000704087812 */ /* 0x000fda000780c0ff */
[----:B------:R-:W-:Y:S05]  /*0710*/  @!P0 BRA `(.L_x_9) ;  /* 0x0000000000b88947 */ /* 0x000fea0003800000 */
[----:B------:R-:W-:Y:S01]  /*0720*/  ISETP.GE.U32.AND P0, PT, R8, 0x4, PT ;  /* 0x000000040800780c */ /* 0x000fe20003f06070 */
[----:B------:R-:W-:Y:S01]  /*0730*/  BSSY.RECONVERGENT B3, `(.L_x_14) ;  /* 0x0000016000037945 */ /* 0x000fe20003800200 */
[----:B------:R-:W-:-:S04]  /*0740*/  LOP3.LUT R13, R4, 0x3, RZ, 0xc0, !PT ;  /* 0x00000003040d7812 */ /* 0x000fc800078ec0ff */
[----:B------:R-:W-:-:S07]  /*0750*/  ISETP.NE.AND P1, PT, R13, RZ, PT ;  /* 0x000000ff0d00720c */ /* 0x000fce0003f25270 */
[----:B------:R-:W-:Y:S06]  /*0760*/  @!P0 BRA `(.L_x_15) ;  /* 0x0000000000488947 */ /* 0x000fec0003800000 */
[C---:B------:R-:W-:Y:S01]  /*0770*/  IADD3 R8, PT, PT, -R6.reuse, 0x1f, RZ ;  /* 0x0000001f06087810 */ /* 0x040fe20007ffe1ff */
[----:B------:R-:W-:Y:S01]  /*0780*/  IMAD.IADD R11, R1, 0x1, R6 ;  /* 0x00000001010b7824 */ /* 0x000fe200078e0206 */
[C---:B------:R-:W-:Y:S02]  /*0790*/  IADD3 R10, PT, PT, -R6.reuse, 0x1e, RZ ;  /* 0x0000001e060a7810 */ /* 0x040fe40007ffe1ff */
[C---:B------:R-:W-:Y:S02]  /*07a0*/  IADD3 R12, PT, PT, -R6.reuse, 0x1d, RZ ;  /* 0x0000001d060c7810 */ /* 0x040fe40007ffe1ff */
[C---:B------:R-:W-:Y:S01]  /*07b0*/  IADD3 R14, PT, PT, -R6.reuse, 0x1c, RZ ;  /* 0x0000001c060e7810 */ /* 0x040fe20007ffe1ff */
[----:B------:R-:W-:Y:S01]  /*07c0*/  VIADD R6, R6, 0x4 ;  /* 0x0000000406067836 */ /* 0x000fe20000000000 */
[--C-:B--2---:R-:W-:Y:S02]  /*07d0*/  SHF.R.U32.HI R8, RZ, R8, R7.reuse ;  /* 0x00000008ff087219 */ /* 0x104fe40000011607 */
[----:B------:R-:W-:-:S02]  /*07e0*/  SHF.R.U32.HI R10, RZ, R10, R7 ;  /* 0x0000000aff0a7219 */ /* 0x000fc40000011607 */
[--C-:B------:R-:W-:Y:S02]  /*07f0*/  SHF.R.U32.HI R12, RZ, R12, R7.reuse ;  /* 0x0000000cff0c7219 */ /* 0x100fe40000011607 */
[----:B------:R-:W-:Y:S02]  /*0800*/  SHF.R.U32.HI R14, RZ, R14, R7 ;  /* 0x0000000eff0e7219 */ /* 0x000fe40000011607 */
[----:B------:R-:W-:Y:S02]  /*0810*/  LOP3.LUT R8, R8, 0x1, RZ, 0xc0, !PT ;  /* 0x0000000108087812 */ /* 0x000fe400078ec0ff */
[----:B------:R-:W-:Y:S02]  /*0820*/  LOP3.LUT R10, R10, 0x1, RZ, 0xc0, !PT ;  /* 0x000000010a0a7812 */ /* 0x000fe400078ec0ff */
[----:B------:R-:W-:Y:S01]  /*0830*/  LOP3.LUT R12, R12, 0x1, RZ, 0xc0, !PT ;  /* 0x000000010c0c7812 */ /* 0x000fe200078ec0ff */
[----:B------:R0:W-:Y:S01]  /*0840*/  STL.U8 [R11], R8 ;  /* 0x000000080b007387 */ /* 0x0001e20000100000 */
[----:B------:R-:W-:-:S03]  /*0850*/  LOP3.LUT R14, R14, 0x1, RZ, 0xc0, !PT ;  /* 0x000000010e0e7812 */ /* 0x000fc600078ec0ff */
[----:B------:R0:W-:Y:S04]  /*0860*/  STL.U8 [R11+0x1], R10 ;  /* 0x0000010a0b007387 */ /* 0x0001e80000100000 */
[----:B------:R0:W-:Y:S04]  /*0870*/  STL.U8 [R11+0x2], R12 ;  /* 0x0000020c0b007387 */ /* 0x0001e80000100000 */
[----:B------:R0:W-:Y:S02]  /*0880*/  STL.U8 [R11+0x3], R14 ;  /* 0x0000030e0b007387 */ /* 0x0001e40000100000 */
.L_x_15:
[----:B------:R-:W-:Y:S05]  /*0890*/  BSYNC.RECONVERGENT B3 ;  /* 0x0000000000037941 */ /* 0x000fea0003800200 */
.L_x_14:
[----:B------:R-:W-:Y:S05]  /*08a0*/  @!P1 BRA `(.L_x_9) ;  /* 0x0000000000549947 */ /* 0x000fea0003800000 */
[----:B------:R-:W-:Y:S01]  /*08b0*/  ISETP.NE.AND P0, PT, R13, 0x1, PT ;  /* 0x000000010d00780c */ /* 0x000fe20003f05270 */
[----:B------:R-:W-:Y:S01]  /*08c0*/  BSSY.RECONVERGENT B3, `(.L_x_16) ;  /* 0x000000e000037945 */ /* 0x000fe20003800200 */
[----:B0-----:R-:W-:-:S04]  /*08d0*/  LOP3.LUT R8, R4, 0x1, RZ, 0xc0, !PT ;  /* 0x0000000104087812 */ /* 0x001fc800078ec0ff */
[----:B------:R-:W-:-:S07]  /*08e0*/  ISETP.NE.U32.AND P1, PT, R8, 0x1, PT ;  /* 0x000000010800780c */ /* 0x000fce0003f25070 */
[----:B------:R-:W-:Y:S06]  /*08f0*/  @!P0 BRA `(.L_x_17) ;  /* 0x0000000000288947 */ /* 0x000fec0003800000 */
[C---:B------:R-:W-:Y:S01]  /*0900*/  IADD3 R8, PT, PT, -R6.reuse, 0x1f, RZ ;  /* 0x0000001f06087810 */ /* 0x040fe20007ffe1ff */
[----:B------:R-:W-:Y:S01]  /*0910*/  IMAD.IADD R11, R1, 0x1, R6 ;  /* 0x00000001010b7824 */ /* 0x000fe200078e0206 */
[C---:B------:R-:W-:Y:S01]  /*0920*/  IADD3 R10, PT, PT, -R6.reuse, 0x1e, RZ ;  /* 0x0000001e060a7810 */ /* 0x040fe20007ffe1ff */
[----:B------:R-:W-:Y:S01]  /*0930*/  VIADD R6, R6, 0x2 ;  /* 0x0000000206067836 */ /* 0x000fe20000000000 */
[--C-:B--2---:R-:W-:Y:S02]  /*0940*/  SHF.R.U32.HI R8, RZ, R8, R7.reuse ;  /* 0x00000008ff087219 */ /* 0x104fe40000011607 */
[----:B------:R-:W-:Y:S02]  /*0950*/  SHF.R.U32.HI R10, RZ, R10, R7 ;  /* 0x0000000aff0a7219 */ /* 0x000fe40000011607 */
[----:B------:R-:W-:Y:S02]  /*0960*/  LOP3.LUT R8, R8, 0x1, RZ, 0xc0, !PT ;  /* 0x0000000108087812 */ /* 0x000fe400078ec0ff */
[----:B------:R-:W-:-:S03]  /*0970*/  LOP3.LUT R10, R10, 0x1, RZ, 0xc0, !PT ;  /* 0x000000010a0a7812 */ /* 0x000fc600078ec0ff */
[----:B------:R0:W-:Y:S04]  /*0980*/  STL.U8 [R11], R8 ;  /* 0x000000080b007387 */ /* 0x0001e80000100000 */
[----:B------:R0:W-:Y:S02]  /*0990*/  STL.U8 [R11+0x1], R10 ;  /* 0x0000010a0b007387 */ /* 0x0001e40000100000 */
.L_x_17:
[----:B------:R-:W-:Y:S05]  /*09a0*/  BSYNC.RECONVERGENT B3 ;  /* 0x0000000000037941 */ /* 0x000fea0003800200 */
.L_x_16:
[----:B0-----:R-:W-:-:S04]  /*09b0*/  @!P1 IADD3 R8, PT, PT, -R6, 0x1f, RZ ;  /* 0x0000001f06089810 */ /* 0x001fc80007ffe1ff */
[----:B--2---:R-:W-:Y:S01]  /*09c0*/  @!P1 SHF.R.U32.HI R8, RZ, R8, R7 ;  /* 0x00000008ff089219 */ /* 0x004fe20000011607 */
[----:B------:R-:W-:-:S03]  /*09d0*/  @!P1 IMAD.IADD R7, R1, 0x1, R6 ;  /* 0x0000000101079824 */ /* 0x000fc600078e0206 */
[----:B------:R-:W-:-:S05]  /*09e0*/  @!P1 LOP3.LUT R8, R8, 0x1, RZ, 0xc0, !PT ;  /* 0x0000000108089812 */ /* 0x000fca00078ec0ff */
[----:B------:R3:W-:Y:S02]  /*09f0*/  @!P1 STL.U8 [R7], R8 ;  /* 0x0000000807009387 */ /* 0x0007e40000100000 */
.L_x_9:
[----:B-1----:R-:W-:Y:S05]  /*0a00*/  BSYNC.RECONVERGENT B2 ;  /* 0x0000000000027941 */ /* 0x002fea0003800200 */
.L_x_8:
[----:B------:R-:W-:Y:S01]  /*0a10*/  ISETP.GT.U32.AND P0, PT, R4, 0x3f, PT ;  /* 0x0000003f0400780c */ /* 0x000fe20003f04070 */
[----:B------:R-:W-:-:S12]  /*0a20*/  BSSY.RECONVERGENT B2, `(.L_x_18) ;  /* 0x0000045000027945 */ /* 0x000fd80003800200 */
[----:B------:R-:W-:Y:S05]  /*0a30*/  @P0 BRA `(.L_x_19) ;  /* 0x00000004000c0947 */ /* 0x000fea0003800000 */
[--C-:B0-----:R-:W-:Y:S01]  /*0a40*/  IMAD.MOV R10, RZ, RZ, -R4.reuse ;  /* 0x000000ffff0a7224 */ /* 0x101fe200078e0a04 */
[----:B------:R-:W-:Y:S01]  /*0a50*/  BSSY.RECONVERGENT B3, `(.L_x_20) ;  /* 0x000001b000037945 */ /* 0x000fe20003800200 */
[----:B------:R-:W-:-:S03]  /*0a60*/  IMAD.MOV.U32 R6, RZ, RZ, R4 ;  /* 0x000000ffff067224 */ /* 0x000fc600078e0004 */
[----:B------:R-:W-:-:S13]  /*0a70*/  LOP3.LUT P0, R10, R10, 0x3, RZ, 0xc0, !PT ;  /* 0x000000030a0a7812 */ /* 0x000fda000780c0ff */
[----:B------:R-:W-:Y:S05]  /*0a80*/  @!P0 BRA `(.L_x_21) ;  /* 0x00000000005c8947 */ /* 0x000fea0003800000 */
[C---:B------:R-:W-:Y:S01]  /*0a90*/  IMAD.IADD R11, R1.reuse, 0x1, R5 ;  /* 0x00000001010b7824 */ /* 0x040fe200078e0205 */
[----:B--23--:R-:W2:Y:S04]  /*0aa0*/  LDL.U8 R7, [R1] ;  /* 0x0000000001077983 */ /* 0x00cea80000100000 */
[----:B------:R-:W2:Y:S01]  /*0ab0*/  LDL.U8 R6, [R11] ;  /* 0x000000000b067983 */ /* 0x000ea20000100000 */
[----:B------:R-:W-:Y:S01]  /*0ac0*/  IMAD.IADD R8, R1, 0x1, R4 ;  /* 0x0000000101087824 */ /* 0x000fe200078e0204 */
[----:B------:R-:W-:Y:S02]  /*0ad0*/  ISETP.NE.AND P0, PT, R10, 0x1, PT ;  /* 0x000000010a00780c */ /* 0x000fe40003f05270 */
[----:B--2---:R-:W-:Y:S01]  /*0ae0*/  LOP3.LUT R7, R6, R7, RZ, 0x3c, !PT ;  /* 0x0000000706077212 */ /* 0x004fe200078e3cff */
[----:B------:R-:W-:-:S04]  /*0af0*/  VIADD R6, R4, 0x1 ;  /* 0x0000000104067836 */ /* 0x000fc80000000000 */
[----:B------:R0:W-:Y:S06]  /*0b00*/  STL.U8 [R8], R7 ;  /* 0x0000000708007387 */ /* 0x0001ec0000100000 */
[----:B------:R-:W-:Y:S05]  /*0b10*/  @!P0 BRA `(.L_x_21) ;  /* 0x0000000000388947 */ /* 0x000fea0003800000 */
[----:B------:R-:W-:Y:S01]  /*0b20*/  IADD3 R11, PT, PT, R1, 0x1, R5 ;  /* 0x00000001010b7810 */ /* 0x000fe20007ffe005 */
[----:B0-----:R-:W2:Y:S04]  /*0b30*/  LDL.U8 R7, [R1+0x1] ;  /* 0x0000010001077983 */ /* 0x001ea80000100000 */
[----:B------:R-:W2:Y:S01]  /*0b40*/  LDL.U8 R6, [R11] ;  /* 0x000000000b067983 */ /* 0x000ea20000100000 */
[----:B------:R-:W-:Y:S02]  /*0b50*/  ISETP.NE.AND P0, PT, R10, 0x2, PT ;  /* 0x000000020a00780c */ /* 0x000fe40003f05270 */
[----:B--2---:R-:W-:Y:S01]  /*0b60*/  LOP3.LUT R7, R6, R7, RZ, 0x3c, !PT ;  /* 0x0000000706077212 */ /* 0x004fe200078e3cff */
[----:B------:R-:W-:-:S04]  /*0b70*/  VIADD R6, R4, 0x2 ;  /* 0x0000000204067836 */ /* 0x000fc80000000000 */
[----:B------:R1:W-:Y:S06]  /*0b80*/  STL.U8 [R8+0x1], R7 ;  /* 0x0000010708007387 */ /* 0x0003ec0000100000 */
[----:B------:R-:W-:Y:S05]  /*0b90*/  @!P0 BRA `(.L_x_21) ;  /* 0x0000000000188947 */ /* 0x000fea0003800000 */
[----:B------:R-:W-:Y:S01]  /*0ba0*/  IADD3 R10, PT, PT, R1, 0x2, R5 ;  /* 0x00000002010a7810 */ /* 0x000fe20007ffe005 */
[----:B-1----:R-:W2:Y:S04]  /*0bb0*/  LDL.U8 R7, [R1+0x2] ;  /* 0x0000020001077983 */ /* 0x002ea80000100000 */
[----:B------:R-:W2:Y:S02]  /*0bc0*/  LDL.U8 R6, [R10] ;  /* 0x000000000a067983 */ /* 0x000ea40000100000 */
[----:B--2---:R-:W-:Y:S01]  /*0bd0*/  LOP3.LUT R7, R6, R7, RZ, 0x3c, !PT ;  /* 0x0000000706077212 */ /* 0x004fe200078e3cff */
[----:B------:R-:W-:-:S04]  /*0be0*/  VIADD R6, R4, 0x3 ;  /* 0x0000000304067836 */ /* 0x000fc80000000000 */
[----:B------:R4:W-:Y:S03]  /*0bf0*/  STL.U8 [R8+0x2], R7 ;  /* 0x0000020708007387 */ /* 0x0009e60000100000 */
.L_x_21:
[----:B------:R-:W-:Y:S05]  /*0c00*/  BSYNC.RECONVERGENT B3 ;  /* 0x0000000000037941 */ /* 0x000fea0003800200 */
.L_x_20:
[----:B------:R-:W-:-:S13]  /*0c10*/  ISETP.GT.U32.AND P0, PT, R4, 0x3c, PT ;  /* 0x0000003c0400780c */ /* 0x000fda0003f04070 */
[----:B------:R-:W-:Y:S05]  /*0c20*/  @P0 BRA `(.L_x_19) ;  /* 0x0000000000900947 */ /* 0x000fea0003800000 */
.L_x_22:
[----:B-1----:R-:W-:-:S04]  /*0c30*/  IMAD.IADD R10, R6, 0x1, -R4 ;  /* 0x00000001060a7824 */ /* 0x002fc800078e0a04 */
[--C-:B01-34-:R-:W-:Y:S02]  /*0c40*/  IMAD.IADD R8, R5, 0x1, R10.reuse ;  /* 0x0000000105087824 */ /* 0x11bfe400078e020a */
[C---:B------:R-:W-:Y:S02]  /*0c50*/  IMAD.IADD R15, R1.reuse, 0x1, R10 ;  /* 0x00000001010f7824 */ /* 0x040fe400078e020a */
[----:B------:R-:W-:-:S03]  /*0c60*/  IMAD.IADD R13, R1, 0x1, R8 ;  /* 0x00000001010d7824 */ /* 0x000fc600078e0208 */
[----:B--2---:R-:W2:Y:S04]  /*0c70*/  LDL.U8 R7, [R15] ;  /* 0x000000000f077983 */ /* 0x004ea80000100000 */
[----:B------:R-:W2:Y:S01]  /*0c80*/  LDL.U8 R12, [R13] ;  /* 0x000000000d0c7983 */ /* 0x000ea20000100000 */
[----:B------:R-:W-:Y:S01]  /*0c90*/  VIADD R10, R6, 0x1 ;  /* 0x00000001060a7836 */ /* 0x000fe20000000000 */
[C---:B------:R-:W-:Y:S01]  /*0ca0*/  IADD3 R17, PT, PT, R1.reuse, 0x1, R8 ;  /* 0x0000000101117810 */ /* 0x040fe20007ffe008 */
[----:B------:R-:W-:-:S03]  /*0cb0*/  IMAD.IADD R22, R1, 0x1, R6 ;  /* 0x0000000101167824 */ /* 0x000fc600078e0206 */
[----:B------:R-:W-:Y:S02]  /*0cc0*/  IADD3 R16, PT, PT, R1, -R4, R10 ;  /* 0x8000000401107210 */ /* 0x000fe40007ffe00a */
[----:B--2---:R-:W-:-:S05]  /*0cd0*/  LOP3.LUT R7, R12, R7, RZ, 0x3c, !PT ;  /* 0x000000070c077212 */ /* 0x004fca00078e3cff */
[----:B------:R0:W-:Y:S04]  /*0ce0*/  STL.U8 [R22], R7 ;  /* 0x0000000716007387 */ /* 0x0001e80000100000 */
[----:B------:R-:W2:Y:S04]  /*0cf0*/  LDL.U8 R11, [R16] ;  /* 0x00000000100b7983 */ /* 0x000ea80000100000 */
[----:B------:R-:W2:Y:S01]  /*0d00*/  LDL.U8 R14, [R17] ;  /* 0x00000000110e7983 */ /* 0x000ea20000100000 */
[----:B------:R-:W-:Y:S02]  /*0d10*/  VIADD R12, R6, 0x2 ;  /* 0x00000002060c7836 */ /* 0x000fe40000000000 */
[----:B------:R-:W-:-:S03]  /*0d20*/  IMAD.IADD R18, R1, 0x1, R10 ;  /* 0x0000000101127824 */ /* 0x000fc600078e020a */
[C---:B------:R-:W-:Y:S02]  /*0d30*/  IADD3 R15, PT, PT, R1.reuse, -R4, R12 ;  /* 0x80000004010f7210 */ /* 0x040fe40007ffe00c */
[----:B--2---:R-:W-:Y:S02]  /*0d40*/  LOP3.LUT R11, R14, R11, RZ, 0x3c, !PT ;  /* 0x0000000b0e0b7212 */ /* 0x004fe400078e3cff */
[----:B------:R-:W-:-:S03]  /*0d50*/  IADD3 R14, PT, PT, R1, 0x2, R8 ;  /* 0x00000002010e7810 */ /* 0x000fc60007ffe008 */
[----:B------:R1:W-:Y:S04]  /*0d60*/  STL.U8 [R18], R11 ;  /* 0x0000000b12007387 */ /* 0x0003e80000100000 */
[----:B------:R-:W2:Y:S04]  /*0d70*/  LDL.U8 R13, [R15] ;  /* 0x000000000f0d7983 */ /* 0x000ea80000100000 */
        /* <DEDUP_REMOVED lines=8> */
[----:B0-----:R-:W2:Y:S01]  /*0e00*/  LDL.U8 R7, [R12] ;  /* 0x000000000c077983 */ /* 0x001ea20000100000 */
[----:B------:R-:W-:Y:S02]  /*0e10*/  IMAD.IADD R10, R1, 0x1, R10 ;  /* 0x00000001010a7824 */ /* 0x000fe400078e020a */
[----:B------:R-:W-:-:S05]  /*0e20*/  VIADD R6, R6, 0x4 ;  /* 0x0000000406067836 */ /* 0x000fca0000000000 */
[----:B------:R-:W-:Y:S02]  /*0e30*/  ISETP.NE.AND P0, PT, R6, 0x40, PT ;  /* 0x000000400600780c */ /* 0x000fe40003f05270 */
[----:B--2---:R-:W-:-:S05]  /*0e40*/  LOP3.LUT R7, R8, R7, RZ, 0x3c, !PT ;  /* 0x0000000708077212 */ /* 0x004fca00078e3cff */
[----:B------:R1:W-:Y:S06]  /*0e50*/  STL.U8 [R10], R7 ;  /* 0x000000070a007387 */ /* 0x0003ec0000100000 */
[----:B------:R-:W-:Y:S05]  /*0e60*/  @P0 BRA `(.L_x_22) ;  /* 0xfffffffc00700947 */ /* 0x000fea000383ffff */
.L_x_19:
[----:B------:R-:W-:Y:S05]  /*0e70*/  BSYNC.RECONVERGENT B2 ;  /* 0x0000000000027941 */ /* 0x000fea0003800200 */
.L_x_18:
[----:B------:R-:W-:Y:S01]  /*0e80*/  IMAD.MOV.U32 R6, RZ, RZ, 0x20 ;  /* 0x00000020ff067424 */ /* 0x000fe200078e00ff */
[----:B------:R-:W-:Y:S04]  /*0e90*/  BSSY.RECONVERGENT B2, `(.L_x_23) ;  /* 0x0000054000027945 */ /* 0x000fe80003800200 */
[----:B------:R-:W-:-:S04]  /*0ea0*/  SHF.R.U32.HI R6, RZ, R23, R6 ;  /* 0x00000017ff067219 */ /* 0x000fc80000011606 */
[----:B------:R-:W-:-:S04]  /*0eb0*/  ISETP.GE.U32.AND P0, PT, R9, R6, PT ;  /* 0x000000060900720c */ /* 0x000fc80003f06070 */
[----:B------:R-:W-:-:S13]  /*0ec0*/  ISETP.LT.U32.AND P0, PT, R23, 0x5, !P0 ;  /* 0x000000051700780c */ /* 0x000fda0004701070 */
[----:B------:R-:W-:Y:S05]  /*0ed0*/  @!P0 BRA `(.L_x_24) ;  /* 0x0000000000108947 */ /* 0x000fea0003800000 */
[----:B------:R-:W-:-:S04]  /*0ee0*/  SHF.L.U32 R4, R9, R23, RZ ;  /* 0x0000001709047219 */ /* 0x000fc800000006ff */
[----:B------:R-:W-:-:S06]  /*0ef0*/  IADD3 R4, PT, PT, R1, R26, R4 ;  /* 0x0000001a01047210 */ /* 0x000fcc0007ffe004 */
[----:B------:R-:W5:Y:S01]  /*0f00*/  LDL.U8 R4, [R4] ;  /* 0x0000000004047983 */ /* 0x000f620000100000 */
[----:B------:R-:W-:Y:S05]  /*0f10*/  BRA `(.L_x_25) ;  /* 0x00000004002c7947 */ /* 0x000fea0003800000 */
.L_x_24:
[----:B------:R-:W-:Y:S01]  /*0f20*/  ISETP.GE.U32.AND P0, PT, R9, R4, PT ;  /* 0x000000040900720c */ /* 0x000fe20003f06070 */
[----:B------:R-:W-:Y:S01]  /*0f30*/  BSSY.RECONVERGENT B3, `(.L_x_26) ;  /* 0x000000a000037945 */ /* 0x000fe20003800200 */
[----:B01234-:R-:W-:Y:S02]  /*0f40*/  IMAD.MOV.U32 R7, RZ, RZ, RZ ;  /* 0x000000ffff077224 */ /* 0x01ffe400078e00ff */
[----:B------:R-:W-:Y:S02]  /*0f50*/  IMAD.MOV.U32 R11, RZ, RZ, 0x1 ;  /* 0x00000001ff0b7424 */ /* 0x000fe400078e00ff */
[----:B------:R-:W-:-:S07]  /*0f60*/  IMAD.MOV.U32 R10, RZ, RZ, RZ ;  /* 0x000000ffff0a7224 */ /* 0x000fce00078e00ff */
[----:B------:R-:W-:Y:S05]  /*0f70*/  @P0 BRA `(.L_x_27) ;  /* 0x0000000000140947 */ /* 0x000fea0003800000 */
[----:B------:R-:W-:-:S07]  /*0f80*/  IMAD.MOV.U32 R10, RZ, RZ, RZ ;  /* 0x000000ffff0a7224 */ /* 0x000fce00078e00ff */
.L_x_28:
[----:B------:R-:W-:Y:S02]  /*0f90*/  IMAD.SHL.U32 R9, R9, 0x2, RZ ;  /* 0x0000000209097824 */ /* 0x000fe400078e00ff */
[----:B------:R-:W-:-:S03]  /*0fa0*/  VIADD R10, R10, 0x1 ;  /* 0x000000010a0a7836 */ /* 0x000fc60000000000 */
[----:B------:R-:W-:-:S13]  /*0fb0*/  ISETP.GE.U32.AND P0, PT, R9, R4, PT ;  /* 0x000000040900720c */ /* 0x000fda0003f06070 */
[----:B------:R-:W-:Y:S05]  /*0fc0*/  @!P0 BRA `(.L_x_28) ;  /* 0xfffffffc00f08947 */ /* 0x000fea000383ffff */
.L_x_27:
[----:B------:R-:W-:Y:S05]  /*0fd0*/  BSYNC.RECONVERGENT B3 ;  /* 0x0000000000037941 */ /* 0x000fea0003800200 */
.L_x_26:
[----:B------:R-:W-:Y:S01]  /*0fe0*/  BSSY.RECONVERGENT B4, `(.L_x_29) ;  /* 0x000003b000047945 */ /* 0x000fe20003800200 */
[----:B------:R-:W-:Y:S02]  /*0ff0*/  IMAD.MOV.U32 R13, RZ, RZ, R4 ;  /* 0x000000ffff0d7224 */ /* 0x000fe400078e0004 */
[----:B------:R-:W-:-:S07]  /*1000*/  IMAD.IADD R10, R23, 0x1, -R10 ;  /* 0x00000001170a7824 */ /* 0x000fce00078e0a0a */
.L_x_39:
[----:B------:R-:W-:Y:S01]  /*1010*/  ISETP.NE.AND P0, PT, R4, RZ, PT ;  /* 0x000000ff0400720c */ /* 0x000fe20003f05270 */
[----:B------:R-:W-:-:S12]  /*1020*/  BSSY.RECONVERGENT B3, `(.L_x_30) ;  /* 0x0000032000037945 */ /* 0x000fd80003800200 */
[----:B0-----:R-:W-:Y:S05]  /*1030*/  @!P0 BRA `(.L_x_31) ;  /* 0x0000000000c08947 */ /* 0x001fea0003800000 */
[----:B------:R-:W-:Y:S02]  /*1040*/  IMAD R12, R7, 0x20, R2 ;  /* 0x00000020070c7824 */ /* 0x000fe400078e0202 */
[----:B------:R-:W-:-:S07]  /*1050*/  IMAD.MOV.U32 R15, RZ, RZ, RZ ;  /* 0x000000ffff0f7224 */ /* 0x000fce00078e00ff */
.L_x_38:
[----:B------:R-:W-:Y:S01]  /*1060*/  ISETP.NE.AND P1, PT, R15, RZ, PT ;  /* 0x000000ff0f00720c */ /* 0x000fe20003f25270 */
[----:B------:R-:W-:Y:S01]  /*1070*/  IMAD.IADD R19, R5, 0x1, R15 ;  /* 0x0000000105137824 */ /* 0x000fe200078e020f */
[----:B------:R-:W-:Y:S01]  /*1080*/  BSSY.RECONVERGENT B5, `(.L_x_32) ;  /* 0x000000a000057945 */ /* 0x000fe20003800200 */
[----:B------:R-:W-:-:S03]  /*1090*/  IMAD.MOV.U32 R14, RZ, RZ, 0x80 ;  /* 0x00000080ff0e7424 */ /* 0x000fc600078e00ff */
[----:B------:R-:W-:-:S07]  /*10a0*/  ISETP.GE.U32.AND P0, PT, R19, R4, PT ;  /* 0x000000041300720c */ /* 0x000fce0003f06070 */
[----:B0-----:R-:W-:Y:S06]  /*10b0*/  @!P1 BRA `(.L_x_33) ;  /* 0x0000000000189947 */ /* 0x001fec0003800000 */
[----:B------:R-:W-:Y:S02]  /*10c0*/  IMAD.MOV.U32 R14, RZ, RZ, RZ ;  /* 0x000000ffff0e7224 */ /* 0x000fe400078e00ff */
[----:B------:R-:W-:-:S07]  /*10d0*/  IMAD.MOV.U32 R13, RZ, RZ, R15 ;  /* 0x000000ffff0d7224 */ /* 0x000fce00078e000f */
.L_x_34:
[----:B------:R-:W-:Y:S02]  /*10e0*/  IMAD.SHL.U32 R13, R13, 0x2, RZ ;  /* 0x000000020d0d7824 */ /* 0x000fe400078e00ff */
[----:B------:R-:W-:-:S03]  /*10f0*/  VIADD R14, R14, 0x1 ;  /* 0x000000010e0e7836 */ /* 0x000fc60000000000 */
[----:B------:R-:W-:-:S13]  /*1100*/  ISETP.GE.U32.AND P1, PT, R13, R4, PT ;  /* 0x000000040d00720c */ /* 0x000fda0003f26070 */
[----:B------:R-:W-:Y:S05]  /*1110*/  @!P1 BRA `(.L_x_34) ;  /* 0xfffffffc00f09947 */ /* 0x000fea000383ffff */
.L_x_33:
[----:B------:R-:W-:Y:S05]  /*1120*/  BSYNC.RECONVERGENT B5 ;  /* 0x0000000000057941 */ /* 0x000fea0003800200 */
.L_x_32:
[----:B------:R-:W-:Y:S01]  /*1130*/  BSSY.RECONVERGENT B5, `(.L_x_35) ;  /* 0x000000a000057945 */ /* 0x000fe20003800200 */
[----:B------:R-:W-:Y:S02]  /*1140*/  IMAD.MOV.U32 R16, RZ, RZ, RZ ;  /* 0x000000ffff107224 */ /* 0x000fe400078e00ff */
[----:B------:R-:W-:Y:S01]  /*1150*/  IMAD.MOV.U32 R17, RZ, RZ, R19 ;  /* 0x000000ffff117224 */ /* 0x000fe200078e0013 */
[----:B------:R-:W-:Y:S06]  /*1160*/  @P0 BRA `(.L_x_36) ;  /* 0x0000000000180947 */ /* 0x000fec0003800000 */
[----:B------:R-:W-:Y:S02]  /*1170*/  IMAD.MOV.U32 R16, RZ, RZ, RZ ;  /* 0x000000ffff107224 */ /* 0x000fe400078e00ff */
[----:B------:R-:W-:-:S07]  /*1180*/  IMAD.MOV.U32 R17, RZ, RZ, R19 ;  /* 0x000000ffff117224 */ /* 0x000fce00078e0013 */
.L_x_37:
[----:B------:R-:W-:Y:S02]  /*1190*/  IMAD.SHL.U32 R17, R17, 0x2, RZ ;  /* 0x0000000211117824 */ /* 0x000fe400078e00ff */
[----:B------:R-:W-:-:S03]  /*11a0*/  VIADD R16, R16, 0x1 ;  /* 0x0000000110107836 */ /* 0x000fc60000000000 */
[----:B------:R-:W-:-:S13]  /*11b0*/  ISETP.GE.U32.AND P0, PT, R17, R4, PT ;  /* 0x000000041100720c */ /* 0x000fda0003f06070 */
[----:B------:R-:W-:Y:S05]  /*11c0*/  @!P0 BRA `(.L_x_37) ;  /* 0xfffffffc00f08947 */ /* 0x000fea000383ffff */
.L_x_36:
[----:B------:R-:W-:Y:S05]  /*11d0*/  BSYNC.RECONVERGENT B5 ;  /* 0x0000000000057941 */ /* 0x000fea0003800200 */
.L_x_35:
[C---:B------:R-:W-:Y:S02]  /*11e0*/  ISETP.GE.U32.AND P1, PT, R7.reuse, R16, PT ;  /* 0x000000100700720c */ /* 0x040fe40003f26070 */
[----:B------:R-:W-:-:S11]  /*11f0*/  ISETP.GE.U32.AND P0, PT, R7, R14, PT ;  /* 0x0000000e0700720c */ /* 0x000fd60003f06070 */
[-CC-:B------:R-:W-:Y:S02]  /*1200*/  @!P1 IMAD R8, R19, R11.reuse, R26.reuse ;  /* 0x0000000b13089224 */ /* 0x180fe400078e021a */
[----:B------:R-:W-:Y:S02]  /*1210*/  @!P0 IMAD R6, R15, R11, R26 ;  /* 0x0000000b0f068224 */ /* 0x000fe400078e021a */
[C---:B------:R-:W-:Y:S02]  /*1220*/  @!P1 IMAD.IADD R8, R1.reuse, 0x1, R8 ;  /* 0x0000000101089824 */ /* 0x040fe400078e0208 */
[----:B------:R-:W-:-:S03]  /*1230*/  @!P0 IMAD.IADD R18, R1, 0x1, R6 ;  /* 0x0000000101128824 */ /* 0x000fc600078e0206 */
[----:B------:R-:W2:Y:S04]  /*1240*/  @!P1 LDL.U8 R19, [R8] ;  /* 0x0000000008139983 */ /* 0x000ea80000100000 */
[----:B------:R-:W2:Y:S01]  /*1250*/  @!P0 LDL.U8 R6, [R18] ;  /* 0x0000000012068983 */ /* 0x000ea20000100000 */
[C---:B------:R-:W-:Y:S02]  /*1260*/  @P1 IMAD.IADD R27, R7.reuse, 0x1, -R16 ;  /* 0x00000001071b1824 */ /* 0x040fe400078e0a10 */
[----:B------:R-:W-:Y:S02]  /*1270*/  @P0 IMAD.IADD R25, R7, 0x1, -R14 ;  /* 0x0000000107190824 */ /* 0x000fe400078e0a0e */
[--C-:B------:R-:W-:Y:S02]  /*1280*/  @P1 IMAD R27, R27, 0x20, R2.reuse ;  /* 0x000000201b1b1824 */ /* 0x100fe400078e0202 */
[----:B------:R-:W-:-:S03]  /*1290*/  @P0 IMAD R25, R25, 0x20, R2 ;  /* 0x0000002019190824 */ /* 0x000fc600078e0202 */
[-C--:B------:R-:W-:Y:S02]  /*12a0*/  @P1 IADD3 R27, PT, PT, R27, -R4.reuse, R17 ;  /* 0x800000041b1b1210 */ /* 0x080fe40007ffe011 */
[----:B------:R-:W-:-:S03]  /*12b0*/  @P0 IADD3 R25, PT, PT, R25, -R4, R13 ;  /* 0x8000000419190210 */ /* 0x000fc60007ffe00d */
[----:B------:R-:W2:Y:S04]  /*12c0*/  @P1 LDL.U8 R19, [R27] ;  /* 0x000000001b131983 */ /* 0x000ea80000100000 */
[----:B------:R-:W2:Y:S01]  /*12d0*/  @P0 LDL.U8 R6, [R25] ;  /* 0x0000000019060983 */ /* 0x000ea20000100000 */
[----:B------:R-:W-:Y:S02]  /*12e0*/  IMAD.IADD R17, R12, 0x1, R15 ;  /* 0x000000010c117824 */ /* 0x000fe400078e020f */
[----:B------:R-:W-:-:S05]  /*12f0*/  VIADD R15, R15, 0x1 ;  /* 0x000000010f0f7836 */ /* 0x000fca0000000000 */
[----:B------:R-:W-:Y:S02]  /*1300*/  ISETP.NE.AND P0, PT, R15, R4, PT ;  /* 0x000000040f00720c */ /* 0x000fe40003f05270 */
[----:B--2---:R-:W-:-:S05]  /*1310*/  LOP3.LUT R6, R19, R6, RZ, 0x3c, !PT ;  /* 0x0000000613067212 */ /* 0x004fca00078e3cff */
[----:B------:R0:W-:Y:S06]  /*1320*/  STL.U8 [R17], R6 ;  /* 0x0000000611007387 */ /* 0x0001ec0000100000 */
[----:B------:R-:W-:Y:S05]  /*1330*/  @P0 BRA `(.L_x_38) ;  /* 0xfffffffc00480947 */ /* 0x000fea000383ffff */
.L_x_31:
[----:B------:R-:W-:Y:S05]  /*1340*/  BSYNC.RECONVERGENT B3 ;  /* 0x0000000000037941 */ /* 0x000fea0003800200 */
.L_x_30:
[C---:B------:R-:W-:Y:S01]  /*1350*/  ISETP.GE.U32.AND P0, PT, R7.reuse, R10, PT ;  /* 0x0000000a0700720c */ /* 0x040fe20003f06070 */
[----:B------:R-:W-:Y:S02]  /*1360*/  VIADD R7, R7, 0x1 ;  /* 0x0000000107077836 */ /* 0x000fe40000000000 */
[----:B------:R-:W-:-:S10]  /*1370*/  IMAD.SHL.U32 R11, R11, 0x2, RZ ;  /* 0x000000020b0b7824 */ /* 0x000fd400078e00ff */
[----:B------:R-:W-:Y:S05]  /*1380*/  @!P0 BRA `(.L_x_39) ;  /* 0xfffffffc00208947 */ /* 0x000fea000383ffff */
[----:B------:R-:W-:Y:S05]  /*1390*/  BSYNC.RECONVERGENT B4 ;  /* 0x0000000000047941 */ /* 0x000fea0003800200 */
.L_x_29:
[----:B------:R-:W-:-:S05]  /*13a0*/  IMAD R10, R10, 0x20, R2 ;  /* 0x000000200a0a7824 */ /* 0x000fca00078e0202 */
[----:B------:R-:W-:-:S06]  /*13b0*/  IADD3 R4, PT, PT, R10, -R4, R9 ;  /* 0x800000040a047210 */ /* 0x000fcc0007ffe009 */
[----:B------:R-:W5:Y:S02]  /*13c0*/  LDL.U8 R4, [R4] ;  /* 0x0000000004047983 */ /* 0x000f640000100000 */
.L_x_25:
[----:B------:R-:W-:Y:S05]  /*13d0*/  BSYNC.RECONVERGENT B2 ;  /* 0x0000000000027941 */ /* 0x000fea0003800200 */
.L_x_23:
[----:B------:R-:W-:Y:S02]  /*13e0*/  ISETP.NE.AND P0, PT, R26, RZ, PT ;  /* 0x000000ff1a00720c */ /* 0x000fe40003f05270 */
[----:B-----5:R-:W-:Y:S02]  /*13f0*/  LOP3.LUT R4, R4, 0xffff, RZ, 0xc0, !PT ;  /* 0x0000ffff04047812 */ /* 0x020fe400078ec0ff */
[----:B------:R-:W-:Y:S02]  /*1400*/  LOP3.LUT R5, R21, 0x1f, RZ, 0xc, !PT ;  /* 0x0000001f15057812 */ /* 0x000fe400078e0cff */
[----:B------:R-:W-:-:S04]  /*1410*/  PRMT R22, R4, 0x8880, RZ ;  /* 0x0000888004167816 */ /* 0x000fc800000000ff */
[----:B------:R-:W-:-:S03]  /*1420*/  SHF.L.U32 R22, R22, R5, RZ ;  /* 0x0000000516167219 */ /* 0x000fc600000006ff */
[----:B01234-:R-:W0:Y:S01]  /*1430*/  @P0 S2R R7, SR_CgaCtaId ;  /* 0x0000000000070919 */ /* 0x01fe220000008800 */
[----:B------:R-:W-:-:S04]  /*1440*/  @P0 MOV R4, 0x400 ;  /* 0x0000040000040802 */ /* 0x000fc80000000f00 */
[----:B0-----:R-:W-:-:S05]  /*1450*/  @P0 LEA R4, R7, R4, 0x18 ;  /* 0x0000000407040211 */ /* 0x001fca00078ec0ff */
[----:B------:R-:W-:-:S05]  /*1460*/  @P0 IMAD R5, R21, 0x4, R4 ;  /* 0x0000000415050824 */ /* 0x000fca00078e0204 */
[----:B------:R2:W-:Y:S01]  /*1470*/  @P0 STS [R5], R22 ;  /* 0x0000001605000388 */ /* 0x0005e20000000800 */
[----:B------:R-:W-:Y:S01]  /*1480*/  BAR.SYNC.DEFER_BLOCKING 0x0 ;  /* 0x0000000000007b1d */ /* 0x000fe20000010000 */
[----:B------:R-:W-:-:S13]  /*1490*/  ISETP.NE.AND P0, PT, R26, RZ, PT ;  /* 0x000000ff1a00720c */ /* 0x000fda0003f05270 */
[----:B--2---:R-:W-:Y:S05]  /*14a0*/  @P0 BRA `(.L_x_7) ;  /* 0x0000000000780947 */ /* 0x004fea0003800000 */
[----:B------:R-:W0:Y:S01]  /*14b0*/  S2UR UR5, SR_CgaCtaId ;  /* 0x00000000000579c3 */ /* 0x000e220000008800 */
[----:B------:R-:W-:Y:S01]  /*14c0*/  UMOV UR4, 0x400 ;  /* 0x0000040000047882 */ /* 0x000fe20000000000 */
[----:B------:R-:W-:-:S05]  /*14d0*/  IMAD.SHL.U32 R24, R21, 0x4, RZ ;  /* 0x0000000415187824 */ /* 0x000fca00078e00ff */
[----:B------:R-:W-:Y:S01]  /*14e0*/  LOP3.LUT R24, R24, 0xf80, RZ, 0xc0, !PT ;  /* 0x00000f8018187812 */ /* 0x000fe200078ec0ff */
[----:B0-----:R-:W-:-:S09]  /*14f0*/  ULEA UR4, UR5, UR4, 0x18 ;  /* 0x0000000405047291 */ /* 0x001fd2000f8ec0ff */
[----:B------:R-:W0:Y:S04]  /*1500*/  LDS.128 R4, [R24+UR4] ;  /* 0x0000000418047984 */ /* 0x000e280008000c00 */
[----:B------:R-:W1:Y:S04]  /*1510*/  LDS.128 R16, [R24+UR4+0x10] ;  /* 0x0000100418107984 */ /* 0x000e680008000c00 */
[----:B------:R-:W2:Y:S04]  /*1520*/  LDS.128 R8, [R24+UR4+0x20] ;  /* 0x0000200418087984 */ /* 0x000ea80008000c00 */
[----:B------:R-:W3:Y:S01]  /*1530*/  LDS.128 R12, [R24+UR4+0x30] ;  /* 0x00003004180c7984 */ /* 0x000ee20008000c00 */
[----:B0-----:R-:W-:-:S04]  /*1540*/  IADD3 R5, PT, PT, R6, R5, R22 ;  /* 0x0000000506057210 */ /* 0x001fc80007ffe016 */
[----:B-1----:R-:W-:-:S04]  /*1550*/  IADD3 R5, PT, PT, R16, R7, R5 ;  /* 0x0000000710057210 */ /* 0x002fc80007ffe005 */
[----:B------:R-:W-:Y:S02]  /*1560*/  IADD3 R17, PT, PT, R18, R17, R5 ;  /* 0x0000001112117210 */ /* 0x000fe40007ffe005 */
[----:B------:R-:W0:Y:S02]  /*1570*/  LDS.128 R4, [R24+UR4+0x40] ;  /* 0x0000400418047984 */ /* 0x000e240008000c00 */
[----:B--2---:R-:W-:Y:S02]  /*1580*/  IADD3 R8, PT, PT, R8, R19, R17 ;  /* 0x0000001308087210 */ /* 0x004fe40007ffe011 */
[----:B------:R-:W1:Y:S02]  /*1590*/  LDS.128 R16, [R24+UR4+0x50] ;  /* 0x0000500418107984 */ /* 0x000e640008000c00 */
[----:B------:R-:W-:-:S04]  /*15a0*/  IADD3 R8, PT, PT, R10, R9, R8 ;  /* 0x000000090a087210 */ /* 0x000fc80007ffe008 */
[----:B---3--:R-:W-:-:S04]  /*15b0*/  IADD3 R8, PT, PT, R12, R11, R8 ;  /* 0x0000000b0c087210 */ /* 0x008fc80007ffe008 */
[----:B------:R-:W-:Y:S02]  /*15c0*/  IADD3 R13, PT, PT, R14, R13, R8 ;  /* 0x0000000d0e0d7210 */ /* 0x000fe40007ffe008 */
[----:B------:R-:W2:Y:S02]  /*15d0*/  LDS.128 R8, [R24+UR4+0x60] ;  /* 0x0000600418087984 */ /* 0x000ea40008000c00 */
[----:B0-----:R-:W-:Y:S02]  /*15e0*/  IADD3 R4, PT, PT, R4, R15, R13 ;  /* 0x0000000f04047210 */ /* 0x001fe40007ffe00d */
[----:B------:R-:W0:Y:S02]  /*15f0*/  LDS.128 R12, [R24+UR4+0x70] ;  /* 0x00007004180c7984 */ /* 0x000e240008000c00 */
[----:B------:R-:W-:-:S04]  /*1600*/  IADD3 R4, PT, PT, R6, R5, R4 ;  /* 0x0000000506047210 */ /* 0x000fc80007ffe004 */
[----:B-1----:R-:W-:-:S04]  /*1610*/  IADD3 R4, PT, PT, R16, R7, R4 ;  /* 0x0000000710047210 */ /* 0x002fc80007ffe004 */
[----:B------:R-:W-:-:S04]  /*1620*/  IADD3 R4, PT, PT, R18, R17, R4 ;  /* 0x0000001112047210 */ /* 0x000fc80007ffe004 */
[----:B--2---:R-:W-:-:S04]  /*1630*/  IADD3 R4, PT, PT, R8, R19, R4 ;  /* 0x0000001308047210 */ /* 0x004fc80007ffe004 */
[----:B------:R-:W-:-:S04]  /*1640*/  IADD3 R4, PT, PT, R10, R9, R4 ;  /* 0x000000090a047210 */ /* 0x000fc80007ffe004 */
[----:B0-----:R-:W-:-:S04]  /*1650*/  IADD3 R4, PT, PT, R12, R11, R4 ;  /* 0x0000000b0c047210 */ /* 0x001fc80007ffe004 */
[----:B------:R-:W-:-:S05]  /*1660*/  IADD3 R4, PT, PT, R14, R13, R4 ;  /* 0x0000000d0e047210 */ /* 0x000fca0007ffe004 */
[----:B------:R-:W-:-:S05]  /*1670*/  IMAD.IADD R15, R4, 0x1, R15 ;  /* 0x00000001040f7824 */ /* 0x000fca00078e020f */
[----:B------:R2:W-:Y:S02]  /*1680*/  STS [R24+UR4], R15 ;  /* 0x0000000f18007988 */ /* 0x0005e40008000804 */
.L_x_7:
[----:B-1----:R-:W-:Y:S05]  /*1690*/  BSYNC.RECONVERGENT B0 ;  /* 0x0000000000007941 */ /* 0x002fea0003800200 */
.L_x_6:
[C---:B------:R-:W-:Y:S01]  /*16a0*/  ISETP.GT.U32.AND P0, PT, R20.reuse, 0x1, PT ;  /* 0x000000011400780c */ /* 0x040fe20003f04070 */
[----:B------:R-:W-:Y:S01]  /*16b0*/  VIADD R23, R23, 0x1 ;  /* 0x0000000117177836 */ /* 0x000fe20000000000 */
[--C-:B------:R-:W-:Y:S02]  /*16c0*/  SHF.R.U64 R20, R20, 0x1, R3.reuse ;  /* 0x0000000114147819 */ /* 0x100fe40000001203 */
[----:B------:R-:W-:Y:S02]  /*16d0*/  ISETP.GT.U32.AND.EX P0, PT, R3, RZ, PT, P0 ;  /* 0x000000ff0300720c */ /* 0x000fe40003f04100 */
[----:B------:R-:W-:-:S11]  /*16e0*/  SHF.R.U32.HI R3, RZ, 0x1, R3 ;  /* 0x00000001ff037819 */ /* 0x000fd60000011603 */
[----:B------:R-:W-:Y:S05]  /*16f0*/  @P0 BRA `(.L_x_40) ;  /* 0xffffffe800fc0947 */ /* 0x000fea000383ffff */
.L_x_5:
[----:B-1----:R-:W-:Y:S05]  /*1700*/  BSYNC.RECONVERGENT B1 ;  /* 0x0000000000017941 */ /* 0x002fea0003800200 */
.L_x_4:
[----:B------:R-:W1:Y:S02]  /*1710*/  LDC.64 R2, c[0x0][0x390] ;  /* 0x0000e400ff027b82 */ /* 0x000e640000000a00 */
[----:B-1----:R-:W3:Y:S01]  /*1720*/  LDG.E.64 R8, desc[UR6][R2.64] ;  /* 0x0000000602087981 */ /* 0x002ee2000c1e1b00 */
[----:B------:R-:W-:Y:S01]  /*1730*/  IMAD.SHL.U32 R4, R21, 0x4, RZ ;  /* 0x0000000415047824 */ /* 0x000fe200078e00ff */
[----:B------:R-:W-:Y:S01]  /*1740*/  MOV R5, 0x400 ;  /* 0x0000040000057802 */ /* 0x000fe20000000f00 */
[----:B0-----:R-:W0:Y:S01]  /*1750*/  S2R R6, SR_CgaCtaId ;  /* 0x0000000000067919 */ /* 0x001e220000008800 */
[----:B------:R-:W-:Y:S02]  /*1760*/  ISETP.NE.AND P1, PT, R26, RZ, PT ;  /* 0x000000ff1a00720c */ /* 0x000fe40003f25270 */
[----:B------:R-:W-:Y:S02]  /*1770*/  LOP3.LUT R4, R4, 0xf80, RZ, 0xc0, !PT ;  /* 0x00000f8004047812 */ /* 0x000fe400078ec0ff */
[----:B0-----:R-:W-:-:S05]  /*1780*/  LEA R5, R6, R5, 0x18 ;  /* 0x0000000506057211 */ /* 0x001fca00078ec0ff */
[----:B------:R-:W-:-:S05]  /*1790*/  IMAD.IADD R5, R4, 0x1, R5 ;  /* 0x0000000104057824 */ /* 0x000fca00078e0205 */
[----:B------:R0:W1:Y:S01]  /*17a0*/  @!P1 LDS R22, [R5] ;  /* 0x0000000005169984 */ /* 0x0000620000000800 */
[----:B---3--:R-:W-:-:S04]  /*17b0*/  ISETP.GE.U32.AND P0, PT, R8, 0x1, PT ;  /* 0x000000010800780c */ /* 0x008fc80003f06070 */
[----:B------:R-:W-:-:S13]  /*17c0*/  ISETP.GE.AND.EX P0, PT, R9, RZ, PT, P0 ;  /* 0x000000ff0900720c */ /* 0x000fda0003f06300 */
[----:B01----:R-:W-:Y:S05]  /*17d0*/  @!P0 EXIT ;  /* 0x000000000000894d */ /* 0x003fea0003800000 */
[----:B------:R-:W-:Y:S01]  /*17e0*/  SHF.R.U32.HI R4, RZ, 0x5, R21 ;  /* 0x00000005ff047819 */ /* 0x000fe20000011615 */
[----:B------:R-:W-:Y:S02]  /*17f0*/  IMAD.MOV.U32 R7, RZ, RZ, RZ ;  /* 0x000000ffff077224 */ /* 0x000fe400078e00ff */
[----:B------:R-:W-:Y:S02]  /*1800*/  IMAD.MOV.U32 R9, RZ, RZ, RZ ;  /* 0x000000ffff097224 */ /* 0x000fe400078e00ff */
[----:B------:R-:W-:-:S07]  /*1810*/  IMAD.SHL.U32 R4, R4, 0x4, RZ ;  /* 0x0000000404047824 */ /* 0x000fce00078e00ff */
.L_x_44:
[----:B0-----:R-:W-:Y:S05]  /*1820*/  @P1 BRA `(.L_x_41) ;  /* 0x00000000002c1947 */ /* 0x001fea0003800000 */
[----:B------:R-:W0:Y:S08]  /*1830*/  LDC R11, c[0x3][R4] ;  /* 0x00c00000040b7b82 */ /* 0x000e300000000800 */
[----:B------:R-:W1:Y:S08]  /*1840*/  LDC R13, c[0x3][R4+0x20] ;  /* 0x00c00800040d7b82 */ /* 0x000e700000000800 */
[----:B------:R-:W3:Y:S08]  /*1850*/  LDC R8, c[0x3][R4+0x30] ;  /* 0x00c00c0004087b82 */ /* 0x000ef00000000800 */
[----:B------:R-:W4:Y:S01]  /*1860*/  LDC R6, c[0x3][R4+0x10] ;  /* 0x00c0040004067b82 */ /* 0x000f220000000800 */
[----:B0-----:R-:W-:-:S04]  /*1870*/  SHF.L.U32 R11, R22, R11, RZ ;  /* 0x0000000b160b7219 */ /* 0x001fc800000006ff */
[-C--:B------:R-:W-:Y:S02]  /*1880*/  LOP3.LUT R11, R11, R22.reuse, RZ, 0x3c, !PT ;  /* 0x000000160b0b7212 */ /* 0x080fe400078e3cff */
[----:B-1----:R-:W-:-:S04]  /*1890*/  LOP3.LUT R13, R13, R22, RZ, 0xc0, !PT ;  /* 0x000000160d0d7212 */ /* 0x002fc800078ec0ff */
[----:B---3--:R-:W-:Y:S02]  /*18a0*/  SHF.L.U32 R13, R13, R8, RZ ;  /* 0x000000080d0d7219 */ /* 0x008fe400000006ff */
[----:B----4-:R-:W-:-:S04]  /*18b0*/  SHF.R.U32.HI R6, RZ, R6, R11 ;  /* 0x00000006ff067219 */ /* 0x010fc8000001160b */
[----:B------:R-:W-:-:S05]  /*18c0*/  LOP3.LUT R22, R13, R6, RZ, 0x3c, !PT ;  /* 0x000000060d167212 */ /* 0x000fca00078e3cff */
[----:B------:R0:W-:Y:S02]  /*18d0*/  STS [R5], R22 ;  /* 0x0000001605007388 */ /* 0x0001e40000000800 */
.L_x_41:
[----:B------:R-:W-:Y:S01]  /*18e0*/  ISETP.NE.AND P0, PT, R21, RZ, PT ;  /* 0x000000ff1500720c */ /* 0x000fe20003f05270 */
[----:B------:R-:W-:Y:S05]  /*18f0*/  WARPSYNC.ALL ;  /* 0x0000000000007948 */ /* 0x000fea0003800000 */
[----:B------:R-:W-:Y:S06]  /*1900*/  BAR.SYNC.DEFER_BLOCKING 0x0 ;  /* 0x0000000000007b1d */ /* 0x000fec0000010000 */
[----:B------:R-:W-:Y:S04]  /*1910*/  BSSY.RECONVERGENT B0, `(.L_x_42) ;  /* 0x000000f000007945 */ /* 0x000fe80003800200 */
[----:B------:R-:W-:Y:S05]  /*1920*/  @P0 BRA `(.L_x_43) ;  /* 0x0000000000340947 */ /* 0x000fea0003800000 */
[----:B------:R-:W-:Y:S04]  /*1930*/  LDS R6, [R5] ;  /* 0x0000000005067984 */ /* 0x000fe80000000800 */
[----:B------:R-:W-:Y:S04]  /*1940*/  LDS R11, [R5+0x80] ;  /* 0x00008000050b7984 */ /* 0x000fe80000000800 */
[----:B------:R-:W1:Y:S04]  /*1950*/  LDS R8, [R5+0x100] ;  /* 0x0001000005087984 */ /* 0x000e680000000800 */
[----:B------:R-:W3:Y:S01]  /*1960*/  LDS R13, [R5+0x180] ;  /* 0x00018000050d7984 */ /* 0x000ee20000000800 */
[----:B-1----:R-:W-:-:S02]  /*1970*/  LOP3.LUT R6, R8, R11, R6, 0x96, !PT ;  /* 0x0000000b08067212 */ /* 0x002fc400078e9606 */
[----:B------:R-:W-:Y:S02]  /*1980*/  IADD3 R8, P0, PT, R7, R28, RZ ;  /* 0x0000001c07087210 */ /* 0x000fe40007f1e0ff */
[----:B---3--:R-:W-:-:S03]  /*1990*/  LOP3.LUT R6, R6, R13, RZ, 0x3c, !PT ;  /* 0x0000000d06067212 */ /* 0x008fc600078e3cff */
[----:B------:R-:W-:Y:S01]  /*19a0*/  IMAD.X R13, R9, 0x1, R0, P0 ;  /* 0x00000001090d7824 */ /* 0x000fe200000e0600 */
[----:B------:R-:W1:Y:S01]  /*19b0*/  I2F.F64.U32 R10, R6 ;  /* 0x00000006000a7312 */ /* 0x000e620000201800 */
[----:B------:R-:W-:-:S04]  /*19c0*/  LEA R12, P0, R8, UR8, 0x3 ;  /* 0x00000008080c7c11 */ /* 0x000fc8000f8018ff */
[----:B------:R-:W-:Y:S01]  /*19d0*/  LEA.HI.X R13, R8, UR9, R13, 0x3, P0 ;  /* 0x00000009080d7c11 */ /* 0x000fe200080f1c0d */
[----:B-1----:R-:W-:-:S07]  /*19e0*/  DMUL R10, R10, 2.3283064365386962891e-10 ;  /* 0x3df000000a0a7828 */ /* 0x002fce0000000000 */
[----:B------:R1:W-:Y:S04]  /*19f0*/  STG.E.64 desc[UR6][R12.64], R10 ;  /* 0x0000000a0c007986 */ /* 0x0003e8000c101b06 */
.L_x_43:
[----:B------:R-:W-:Y:S05]  /*1a00*/  BSYNC.RECONVERGENT B0 ;  /* 0x0000000000007941 */ /* 0x000fea0003800200 */
.L_x_42:
[----:B------:R-:W-:Y:S06]  /*1a10*/  BAR.SYNC.DEFER_BLOCKING 0x0 ;  /* 0x0000000000007b1d */ /* 0x000fec0000010000 */
[----:B-1----:R-:W3:Y:S01]  /*1a20*/  LDG.E.64 R10, desc[UR6][R2.64] ;  /* 0x00000006020a7981 */ /* 0x002ee2000c1e1b00 */
[----:B------:R-:W-:-:S05]  /*1a30*/  IADD3 R7, P0, PT, R7, 0x1, RZ ;  /* 0x0000000107077810 */ /* 0x000fca0007f1e0ff */
[----:B------:R-:W-:Y:S01]  /*1a40*/  IMAD.X R9, RZ, RZ, R9, P0 ;  /* 0x000000ffff097224 */ /* 0x000fe200000e0609 */
[----:B---3--:R-:W-:-:S04]  /*1a50*/  ISETP.GE.U32.AND P0, PT, R7, R10, PT ;  /* 0x0000000a0700720c */ /* 0x008fc80003f06070 */
[----:B------:R-:W-:-:S13]  /*1a60*/  ISETP.GE.AND.EX P0, PT, R9, R11, PT, P0 ;  /* 0x0000000b0900720c */ /* 0x000fda0003f06300 */
[----:B------:R-:W-:Y:S05]  /*1a70*/  @!P0 BRA `(.L_x_44) ;  /* 0xfffffffc00688947 */ /* 0x000fea000383ffff */
[----:B------:R-:W-:Y:S05]  /*1a80*/  EXIT ;  /* 0x000000000000794d */ /* 0x000fea0003800000 */
.L_x_45:
[----:B------:R-:W-:-:S00]  /*1a90*/  BRA `(.L_x_45) ;  /* 0xfffffffc00fc7947 */ /* 0x000fc0000383ffff */
[----:B------:R-:W-:-:S00]  /*1aa0*/  NOP ;  /* 0x0000000000007918 */ /* 0x000fc00000000000 */
        /* <DEDUP_REMOVED lines=13> */
.L_x_138:


//--------------------- .text._Z35lfsr113_kernel_generate_array_floatP13lfsr113_statePfPl --------------------------
	.section	.text._Z35lfsr113_kernel_generate_array_floatP13lfsr113_statePfPl,"ax",@progbits
	.align	128
        .global         _Z35lfsr113_kernel_generate_array_floatP13lfsr113_statePfPl
        .type           _Z35lfsr113_kernel_generate_array_floatP13lfsr113_statePfPl,@function
        .size           _Z35lfsr113_kernel_generate_array_floatP13lfsr113_statePfPl,(.L_x_139 - _Z35lfsr113_kernel_generate_array_floatP13lfsr113_statePfPl)
        .other          _Z35lfsr113_kernel_generate_array_floatP13lfsr113_statePfPl,@"STO_CUDA_ENTRY STV_DEFAULT"
_Z35lfsr113_kernel_generate_array_floatP13lfsr113_statePfPl:
.text._Z35lfsr113_kernel_generate_array_floatP13lfsr113_statePfPl:
        /* <DEDUP_REMOVED lines=35> */
.L_x_49:
[----:B------:R-:W-:Y:S05]  /*0230*/  BSYNC.RECONVERGENT B1 ;  /* 0x0000000000017941 */ /* 0x000fea0003800200 */
.L_x_48:
[----:B-----5:R0:W-:Y:S02]  /*0240*/  STS [R6], R7 ;  /* 0x0000000706007388 */ /* 0x0201e40000000800 */
.L_x_47:
[----:B------:R-:W-:Y:S05]  /*0250*/  BSYNC.RECONVERGENT B0 ;  /* 0x0000000000007941 */ /* 0x000fea0003800200 */
.L_x_46:
        /* <DEDUP_REMOVED lines=9> */
.L_x_86:
        /* <DEDUP_REMOVED lines=27> */
.L_x_59:
        /* <DEDUP_REMOVED lines=36> */
.L_x_58:
[----:B------:R-:W-:-:S07]  /*06e0*/  IMAD.MOV.U32 R6, RZ, RZ, R8 ;  /* 0x000000ffff067224 */ /* 0x000fce00078e0008 */
.L_x_57:
[----:B-1----:R-:W-:Y:S05]  /*06f0*/  BSYNC.RECONVERGENT B3 ;  /* 0x0000000000037941 */ /* 0x002fea0003800200 */
.L_x_56:
        /* <DEDUP_REMOVED lines=25> */
.L_x_61:
[----:B------:R-:W-:Y:S05]  /*0890*/  BSYNC.RECONVERGENT B3 ;  /* 0x0000000000037941 */ /* 0x000fea0003800200 */
.L_x_60:
        /* <DEDUP_REMOVED lines=16> */
.L_x_63:
[----:B------:R-:W-:Y:S05]  /*09a0*/  BSYNC.RECONVERGENT B3 ;  /* 0x0000000000037941 */ /* 0x000fea0003800200 */
.L_x_62:
[----:B0-----:R-:W-:-:S04]  /*09b0*/  @!P1 IADD3 R8, PT, PT, -R6, 0x1f, RZ ;  /* 0x0000001f06089810 */ /* 0x001fc80007ffe1ff */
[----:B--2---:R-:W-:Y:S01]  /*09c0*/  @!P1 SHF.R.U32.HI R8, RZ, R8, R7 ;  /* 0x00000008ff089219 */ /* 0x004fe20000011607 */
[----:B------:R-:W-:-:S03]  /*09d0*/  @!P1 IMAD.IADD R7, R1, 0x1, R6 ;  /* 0x0000000101079824 */ /* 0x000fc600078e0206 */
[----:B------:R-:W-:-:S05]  /*09e0*/  @!P1 LOP3.LUT R8, R8, 0x1, RZ, 0xc0, !PT ;  /* 0x0000000108089812 */ /* 0x000fca00078ec0ff */
[----:B------:R3:W-:Y:S02]  /*09f0*/  @!P1 STL.U8 [R7], R8 ;  /* 0x0000000807009387 */ /* 0x0007e40000100000 */
.L_x_55:
[----:B-1----:R-:W-:Y:S05]  /*0a00*/  BSYNC.RECONVERGENT B2 ;  /* 0x0000000000027941 */ /* 0x002fea0003800200 */
.L_x_54:
        /* <DEDUP_REMOVED lines=31> */
.L_x_67:
[----:B------:R-:W-:Y:S05]  /*0c00*/  BSYNC.RECONVERGENT B3 ;  /* 0x0000000000037941 */ /* 0x000fea0003800200 */
.L_x_66:
[----:B------:R-:W-:-:S13]  /*0c10*/  ISETP.GT.U32.AND P0, PT, R4, 0x3c, PT ;  /* 0x0000003c0400780c */ /* 0x000fda0003f04070 */
[----:B------:R-:W-:Y:S05]  /*0c20*/  @P0 BRA `(.L_x_65) ;  /* 0x0000000000900947 */ /* 0x000fea0003800000 */
.L_x_68:
        /* <DEDUP_REMOVED lines=36> */
.L_x_65:
[----:B------:R-:W-:Y:S05]  /*0e70*/  BSYNC.RECONVERGENT B2 ;  /* 0x0000000000027941 */ /* 0x000fea0003800200 */
.L_x_64:
        /* <DEDUP_REMOVED lines=10> */
.L_x_70:
[----:B------:R-:W-:Y:S01]  /*0f20*/  ISETP.GE.U32.AND P0, PT, R9, R4, PT ;  /* 0x000000040900720c */ /* 0x000fe20003f06070 */
[----:B------:R-:W-:Y:S01]  /*0f30*/  BSSY.RECONVERGENT B3, `(.L_x_72) ;  /* 0x000000a000037945 */ /* 0x000fe20003800200 */
[----:B01234-:R-:W-:Y:S02]  /*0f40*/  IMAD.MOV.U32 R7, RZ, RZ, RZ ;  /* 0x000000ffff077224 */ /* 0x01ffe400078e00ff */
[----:B------:R-:W-:Y:S02]  /*0f50*/  IMAD.MOV.U32 R11, RZ, RZ, 0x1 ;  /* 0x00000001ff0b7424 */ /* 0x000fe400078e00ff */
[----:B------:R-:W-:-:S07]  /*0f60*/  IMAD.MOV.U32 R10, RZ, RZ, RZ ;  /* 0x000000ffff0a7224 */ /* 0x000fce00078e00ff */
[----:B------:R-:W-:Y:S05]  /*0f70*/  @P0 BRA `(.L_x_73) ;  /* 0x0000000000140947 */ /* 0x000fea0003800000 */
[----:B------:R-:W-:-:S07]  /*0f80*/  IMAD.MOV.U32 R10, RZ, RZ, RZ ;  /* 0x000000ffff0a7224 */ /* 0x000fce00078e00ff */
.L_x_74:
[----:B------:R-:W-:Y:S02]  /*0f90*/  IMAD.SHL.U32 R9, R9, 0x2, RZ ;  /* 0x0000000209097824 */ /* 0x000fe400078e00ff */
[----:B------:R-:W-:-:S03]  /*0fa0*/  VIADD R10, R10, 0x1 ;  /* 0x000000010a0a7836 */ /* 0x000fc60000000000 */
[----:B------:R-:W-:-:S13]  /*0fb0*/  ISETP.GE.U32.AND P0, PT, R9, R4, PT ;  /* 0x000000040900720c */ /* 0x000fda0003f06070 */
[----:B------:R-:W-:Y:S05]  /*0fc0*/  @!P0 BRA `(.L_x_74) ;  /* 0xfffffffc00f08947 */ /* 0x000fea000383ffff */
.L_x_73:
[----:B------:R-:W-:Y:S05]  /*0fd0*/  BSYNC.RECONVERGENT B3 ;  /* 0x0000000000037941 */ /* 0x000fea0003800200 */
.L_x_72:
[----:B------:R-:W-:Y:S01]  /*0fe0*/  BSSY.RECONVERGENT B4, `(.L_x_75) ;  /* 0x000003b000047945 */ /* 0x000fe20003800200 */
[----:B------:R-:W-:Y:S02]  /*0ff0*/  IMAD.MOV.U32 R13, RZ, RZ, R4 ;  /* 0x000000ffff0d7224 */ /* 0x000fe400078e0004 */
[----:B------:R-:W-:-:S07]  /*1000*/  IMAD.IADD R10, R23, 0x1, -R10 ;  /* 0x00000001170a7824 */ /* 0x000fce00078e0a0a */
.L_x_85:
[----:B------:R-:W-:Y:S01]  /*1010*/  ISETP.NE.AND P0, PT, R4, RZ, PT ;  /* 0x000000ff0400720c */ /* 0x000fe20003f05270 */
[----:B------:R-:W-:-:S12]  /*1020*/  BSSY.RECONVERGENT B3, `(.L_x_76) ;  /* 0x0000032000037945 */ /* 0x000fd80003800200 */
[----:B0-----:R-:W-:Y:S05]  /*1030*/  @!P0 BRA `(.L_x_77) ;  /* 0x0000000000c08947 */ /* 0x001fea0003800000 */
[----:B------:R-:W-:Y:S02]  /*1040*/  IMAD R12, R7, 0x20, R2 ;  /* 0x00000020070c7824 */ /* 0x000fe400078e0202 */
[----:B------:R-:W-:-:S07]  /*1050*/  IMAD.MOV.U32 R15, RZ, RZ, RZ ;  /* 0x000000ffff0f7224 */ /* 0x000fce00078e00ff */
.L_x_84:
        /* <DEDUP_REMOVED lines=8> */
.L_x_80:
[----:B------:R-:W-:Y:S02]  /*10e0*/  IMAD.SHL.U32 R13, R13, 0x2, RZ ;  /* 0x000000020d0d7824 */ /* 0x000fe400078e00ff */
[----:B------:R-:W-:-:S03]  /*10f0*/  VIADD R14, R14, 0x1 ;  /* 0x000000010e0e7836 */ /* 0x000fc60000000000 */
[----:B------:R-:W-:-:S13]  /*1100*/  ISETP.GE.U32.AND P1, PT, R13, R4, PT ;  /* 0x000000040d00720c */ /* 0x000fda0003f26070 */
[----:B------:R-:W-:Y:S05]  /*1110*/  @!P1 BRA `(.L_x_80) ;  /* 0xfffffffc00f09947 */ /* 0x000fea000383ffff */
.L_x_79:
[----:B------:R-:W-:Y:S05]  /*1120*/  BSYNC.RECONVERGENT B5 ;  /* 0x0000000000057941 */ /* 0x000fea0003800200 */
.L_x_78:
[----:B------:R-:W-:Y:S01]  /*1130*/  BSSY.RECONVERGENT B5, `(.L_x_81) ;  /* 0x000000a000057945 */ /* 0x000fe20003800200 */
[----:B------:R-:W-:Y:S02]  /*1140*/  IMAD.MOV.U32 R16, RZ, RZ, RZ ;  /* 0x000000ffff107224 */ /* 0x000fe400078e00ff */
[----:B------:R-:W-:Y:S01]  /*1150*/  IMAD.MOV.U32 R17, RZ, RZ, R19 ;  /* 0x000000ffff117224 */ /* 0x000fe200078e0013 */
[----:B------:R-:W-:Y:S06]  /*1160*/  @P0 BRA `(.L_x_82) ;  /* 0x0000000000180947 */ /* 0x000fec0003800000 */
[----:B------:R-:W-:Y:S02]  /*1170*/  IMAD.MOV.U32 R16, RZ, RZ, RZ ;  /* 0x000000ffff107224 */ /* 0x000fe400078e00ff */
[----:B------:R-:W-:-:S07]  /*1180*/  IMAD.MOV.U32 R17, RZ, RZ, R19 ;  /* 0x000000ffff117224 */ /* 0x000fce00078e0013 */
.L_x_83:
[----:B------:R-:W-:Y:S02]  /*1190*/  IMAD.SHL.U32 R17, R17, 0x2, RZ ;  /* 0x0000000211117824 */ /* 0x000fe400078e00ff */
[----:B------:R-:W-:-:S03]  /*11a0*/  VIADD R16, R16, 0x1 ;  /* 0x0000000110107836 */ /* 0x000fc60000000000 */
[----:B------:R-:W-:-:S13]  /*11b0*/  ISETP.GE.U32.AND P0, PT, R17, R4, PT ;  /* 0x000000041100720c */ /* 0x000fda0003f06070 */
[----:B------:R-:W-:Y:S05]  /*11c0*/  @!P0 BRA `(.L_x_83) ;  /* 0xfffffffc00f08947 */ /* 0x000fea000383ffff */
.L_x_82:
[----:B------:R-:W-:Y:S05]  /*11d0*/  BSYNC.RECONVERGENT B5 ;  /* 0x0000000000057941 */ /* 0x000fea0003800200 */
.L_x_81:
        /* <DEDUP_REMOVED lines=22> */
.L_x_77:
[----:B------:R-:W-:Y:S05]  /*1340*/  BSYNC.RECONVERGENT B3 ;  /* 0x0000000000037941 */ /* 0x000fea0003800200 */
.L_x_76:
[C---:B------:R-:W-:Y:S01]  /*1350*/  ISETP.GE.U32.AND P0, PT, R7.reuse, R10, PT ;  /* 0x0000000a0700720c */ /* 0x040fe20003f06070 */
[----:B------:R-:W-:Y:S02]  /*1360*/  VIADD R7, R7, 0x1 ;  /* 0x0000000107077836 */ /* 0x000fe40000000000 */
[----:B------:R-:W-:-:S10]  /*1370*/  IMAD.SHL.U32 R11, R11, 0x2, RZ ;  /* 0x000000020b0b7824 */ /* 0x000fd400078e00ff */
[----:B------:R-:W-:Y:S05]  /*1380*/  @!P0 BRA `(.L_x_85) ;  /* 0xfffffffc00208947 */ /* 0x000fea000383ffff */
[----:B------:R-:W-:Y:S05]  /*1390*/  BSYNC.RECONVERGENT B4 ;  /* 0x0000000000047941 */ /* 0x000fea0003800200 */
.L_x_75:
[----:B------:R-:W-:-:S05]  /*13a0*/  IMAD R10, R10, 0x20, R2 ;  /* 0x000000200a0a7824 */ /* 0x000fca00078e0202 */
[----:B------:R-:W-:-:S06]  /*13b0*/  IADD3 R4, PT, PT, R10, -R4, R9 ;  /* 0x800000040a047210 */ /* 0x000fcc0007ffe009 */
[----:B------:R-:W5:Y:S02]  /*13c0*/  LDL.U8 R4, [R4] ;  /* 0x0000000004047983 */ /* 0x000f640000100000 */
.L_x_71:
[----:B------:R-:W-:Y:S05]  /*13d0*/  BSYNC.RECONVERGENT B2 ;  /* 0x0000000000027941 */ /* 0x000fea0003800200 */
.L_x_69:
        /* <DEDUP_REMOVED lines=43> */
.L_x_53:
[----:B-1----:R-:W-:Y:S05]  /*1690*/  BSYNC.RECONVERGENT B0 ;  /* 0x0000000000007941 */ /* 0x002fea0003800200 */
.L_x_52:
[C---:B------:R-:W-:Y:S01]  /*16a0*/  ISETP.GT.U32.AND P0, PT, R20.reuse, 0x1, PT ;  /* 0x000000011400780c */ /* 0x040fe20003f04070 */
[----:B------:R-:W-:Y:S01]  /*16b0*/  VIADD R23, R23, 0x1 ;  /* 0x0000000117177836 */ /* 0x000fe20000000000 */
[--C-:B------:R-:W-:Y:S02]  /*16c0*/  SHF.R.U64 R20, R20, 0x1, R3.reuse ;  /* 0x0000000114147819 */ /* 0x100fe40000001203 */
[----:B------:R-:W-:Y:S02]  /*16d0*/  ISETP.GT.U32.AND.EX P0, PT, R3, RZ, PT, P0 ;  /* 0x000000ff0300720c */ /* 0x000fe40003f04100 */
[----:B------:R-:W-:-:S11]  /*16e0*/  SHF.R.U32.HI R3, RZ, 0x1, R3 ;  /* 0x00000001ff037819 */ /* 0x000fd60000011603 */
[----:B------:R-:W-:Y:S05]  /*16f0*/  @P0 BRA `(.L_x_86) ;  /* 0xffffffe800fc0947 */ /* 0x000fea000383ffff */
.L_x_51:
[----:B-1----:R-:W-:Y:S05]  /*1700*/  BSYNC.RECONVERGENT B1 ;  /* 0x0000000000017941 */ /* 0x002fea0003800200 */
.L_x_50:
        /* <DEDUP_REMOVED lines=17> */
.L_x_90:
        /* <DEDUP_REMOVED lines=12> */
.L_x_87:
        /* <DEDUP_REMOVED lines=13> */
[----:B------:R-:W-:Y:S02]  /*19b0*/  I2FP.F32.U32 R6, R6 ;  /* 0x0000000600067245 */ /* 0x000fe40000201000 */
[----:B------:R-:W-:-:S03]  /*19c0*/  LEA R10, P0, R8, UR8, 0x2 ;  /* 0x00000008080a7c11 */ /* 0x000fc6000f8010ff */
[----:B------:R-:W-:Y:S01]  /*19d0*/  FMUL R13, R6, 2.3283064365386962891e-10 ;  /* 0x2f800000060d7820 */ /* 0x000fe20000400000 */
[----:B------:R-:W-:-:S05]  /*19e0*/  LEA.HI.X R11, R8, UR9, R11, 0x2, P0 ;  /* 0x00000009080b7c11 */ /* 0x000fca00080f140b */
[----:B------:R1:W-:Y:S04]  /*19f0*/  STG.E desc[UR6][R10.64], R13 ;  /* 0x0000000d0a007986 */ /* 0x0003e8000c101906 */
.L_x_89:
[----:B------:R-:W-:Y:S05]  /*1a00*/  BSYNC.RECONVERGENT B0 ;  /* 0x0000000000007941 */ /* 0x000fea0003800200 */
.L_x_88:
        /* <DEDUP_REMOVED lines=8> */
.L_x_91:
        /* <DEDUP_REMOVED lines=15> */
.L_x_139:


//--------------------- .text._Z29lfsr113_kernel_generate_arrayP13lfsr113_statePjPl --------------------------
	.section	.text._Z29lfsr113_kernel_generate_arrayP13lfsr113_statePjPl,"ax",@progbits
	.align	128
        .global         _Z29lfsr113_kernel_generate_arrayP13lfsr113_statePjPl
        .type           _Z29lfsr113_kernel_generate_arrayP13lfsr113_statePjPl,@function
        .size           _Z29lfsr113_kernel_generate_arrayP13lfsr113_statePjPl,(.L_x_140 - _Z29lfsr113_kernel_generate_arrayP13lfsr113_statePjPl)
        .other          _Z29lfsr113_kernel_generate_arrayP13lfsr113_statePjPl,@"STO_CUDA_ENTRY STV_DEFAULT"
_Z29lfsr113_kernel_generate_arrayP13lfsr113_statePjPl:
.text._Z29lfsr113_kernel_generate_arrayP13lfsr113_statePjPl:
        /* <DEDUP_REMOVED lines=35> */
.L_x_95:
[----:B------:R-:W-:Y:S05]  /*0230*/  BSYNC.RECONVERGENT B1 ;  /* 0x0000000000017941 */ /* 0x000fea0003800200 */
.L_x_94:
[----:B-----5:R0:W-:Y:S02]  /*0240*/  STS [R6], R7 ;  /* 0x0000000706007388 */ /* 0x0201e40000000800 */
.L_x_93:
[----:B------:R-:W-:Y:S05]  /*0250*/  BSYNC.RECONVERGENT B0 ;  /* 0x0000000000007941 */ /* 0x000fea0003800200 */
.L_x_92:
        /* <DEDUP_REMOVED lines=9> */
.L_x_132:
        /* <DEDUP_REMOVED lines=27> */
.L_x_105:
        /* <DEDUP_REMOVED lines=36> */
.L_x_104:
[----:B------:R-:W-:-:S07]  /*06e0*/  IMAD.MOV.U32 R6, RZ, RZ, R8 ;  /* 0x000000ffff067224 */ /* 0x000fce00078e0008 */
.L_x_103:
[----:B-1----:R-:W-:Y:S05]  /*06f0*/  BSYNC.RECONVERGENT B3 ;  /* 0x0000000000037941 */ /* 0x002fea0003800200 */
.L_x_102:
        /* <DEDUP_REMOVED lines=25> */
.L_x_107:
[----:B------:R-:W-:Y:S05]  /*0890*/  BSYNC.RECONVERGENT B3 ;  /* 0x0000000000037941 */ /* 0x000fea0003800200 */
.L_x_106:
        /* <DEDUP_REMOVED lines=16> */
.L_x_109:
[----:B------:R-:W-:Y:S05]  /*09a0*/  BSYNC.RECONVERGENT B3 ;  /* 0x0000000000037941 */ /* 0x000fea0003800200 */
.L_x_108:
[----:B0-----:R-:W-:-:S04]  /*09b0*/  @!P1 IADD3 R8, PT, PT, -R6, 0x1f, RZ ;  /* 0x0000001f06089810 */ /* 0x001fc80007ffe1ff */
[----:B--2---:R-:W-:Y:S01]  /*09c0*/  @!P1 SHF.R.U32.HI R8, RZ, R8, R7 ;  /* 0x00000008ff089219 */ /* 0x004fe20000011607 */
[----:B------:R-:W-:-:S03]  /*09d0*/  @!P1 IMAD.IADD R7, R1, 0x1, R6 ;  /* 0x0000000101079824 */ /* 0x000fc600078e0206 */
[----:B------:R-:W-:-:S05]  /*09e0*/  @!P1 LOP3.LUT R8, R8, 0x1, RZ, 0xc0, !PT ;  /* 0x0000000108089812 */ /* 0x000fca00078ec0ff */
[----:B------:R3:W-:Y:S02]  /*09f0*/  @!P1 STL.U8 [R7], R8 ;  /* 0x0000000807009387 */ /* 0x0007e40000100000 */
.L_x_101:
[----:B-1----:R-:W-:Y:S05]  /*0a00*/  BSYNC.RECONVERGENT B2 ;  /* 0x0000000000027941 */ /* 0x002fea0003800200 */
.L_x_100:
        /* <DEDUP_REMOVED lines=31> */
.L_x_113:
[----:B------:R-:W-:Y:S05]  /*0c00*/  BSYNC.RECONVERGENT B3 ;  /* 0x0000000000037941 */ /* 0x000fea0003800200 */
.L_x_112:
[----:B------:R-:W-:-:S13]  /*0c10*/  ISETP.GT.U32.AND P0, PT, R4, 0x3c, PT ;  /* 0x0000003c0400780c */ /* 0x000fda0003f04070 */
[----:B------:R-:W-:Y:S05]  /*0c20*/  @P0 BRA `(.L_x_111) ;  /* 0x0000000000900947 */ /* 0x000fea0003800000 */
.L_x_114:
        /* <DEDUP_REMOVED lines=36> */
.L_x_111:
[----:B------:R-:W-:Y:S05]  /*0e70*/  BSYNC.RECONVERGENT B2 ;  /* 0x0000000000027941 */ /* 0x000fea0003800200 */
.L_x_110:
        /* <DEDUP_REMOVED lines=10> */
.L_x_116:
[----:B------:R-:W-:Y:S01]  /*0f20*/  ISETP.GE.U32.AND P0, PT, R9, R4, PT ;  /* 0x000000040900720c */ /* 0x000fe20003f06070 */
[----:B------:R-:W-:Y:S01]  /*0f30*/  BSSY.RECONVERGENT B3, `(.L_x_118) ;  /* 0x000000a000037945 */ /* 0x000fe20003800200 */
[----:B01234-:R-:W-:Y:S02]  /*0f40*/  IMAD.MOV.U32 R7, RZ, RZ, RZ ;  /* 0x000000ffff077224 */ /* 0x01ffe400078e00ff */
[----:B------:R-:W-:Y:S02]  /*0f50*/  IMAD.MOV.U32 R11, RZ, RZ, 0x1 ;  /* 0x00000001ff0b7424 */ /* 0x000fe400078e00ff */
[----:B------:R-:W-:-:S07]  /*0f60*/  IMAD.MOV.U32 R10, RZ, RZ, RZ ;  /* 0x000000ffff0a7224 */ /* 0x000fce00078e00ff */
[----:B------:R-:W-:Y:S05]  /*0f70*/  @P0 BRA `(.L_x_119) ;  /* 0x0000000000140947 */ /* 0x000fea0003800000 */
[----:B------:R-:W-:-:S07]  /*0f80*/  IMAD.MOV.U32 R10, RZ, RZ, RZ ;  /* 0x000000ffff0a7224 */ /* 0x000fce00078e00ff */
.L_x_120:
[----:B------:R-:W-:Y:S02]  /*0f90*/  IMAD.SHL.U32 R9, R9, 0x2, RZ ;  /* 0x0000000209097824 */ /* 0x000fe400078e00ff */
[----:B------:R-:W-:-:S03]  /*0fa0*/  VIADD R10, R10, 0x1 ;  /* 0x000000010a0a7836 */ /* 0x000fc60000000000 */
[----:B------:R-:W-:-:S13]  /*0fb0*/  ISETP.GE.U32.AND P0, PT, R9, R4, PT ;  /* 0x000000040900720c */ /* 0x000fda0003f06070 */
[----:B------:R-:W-:Y:S05]  /*0fc0*/  @!P0 BRA `(.L_x_120) ;  /* 0xfffffffc00f08947 */ /* 0x000fea000383ffff */
.L_x_119:
[----:B------:R-:W-:Y:S05]  /*0fd0*/  BSYNC.RECONVERGENT B3 ;  /* 0x0000000000037941 */ /* 0x000fea0003800200 */
.L_x_118:
[----:B------:R-:W-:Y:S01]  /*0fe0*/  BSSY.RECONVERGENT B4, `(.L_x_121) ;  /* 0x000003b000047945 */ /* 0x000fe20003800200 */
[----:B------:R-:W-:Y:S02]  /*0ff0*/  IMAD.MOV.U32 R13, RZ, RZ, R4 ;  /* 0x000000ffff0d7224 */ /* 0x000fe400078e0004 */
[----:B------:R-:W-:-:S07]  /*1000*/  IMAD.IADD R10, R23, 0x1, -R10 ;  /* 0x00000001170a7824 */ /* 0x000fce00078e0a0a */
.L_x_131:
[----:B------:R-:W-:Y:S01]  /*1010*/  ISETP.NE.AND P0, PT, R4, RZ, PT ;  /* 0x000000ff0400720c */ /* 0x000fe20003f05270 */
[----:B------:R-:W-:-:S12]  /*1020*/  BSSY.RECONVERGENT B3, `(.L_x_122) ;  /* 0x0000032000037945 */ /* 0x000fd80003800200 */
[----:B0-----:R-:W-:Y:S05]  /*1030*/  @!P0 BRA `(.L_x_123) ;  /* 0x0000000000c08947 */ /* 0x001fea0003800000 */
[----:B------:R-:W-:Y:S02]  /*1040*/  IMAD R12, R7, 0x20, R2 ;  /* 0x00000020070c7824 */ /* 0x000fe400078e0202 */
[----:B------:R-:W-:-:S07]  /*1050*/  IMAD.MOV.U32 R15, RZ, RZ, RZ ;  /* 0x000000ffff0f7224 */ /* 0x000fce00078e00ff */
.L_x_130:
        /* <DEDUP_REMOVED lines=8> */
.L_x_126:
[----:B------:R-:W-:Y:S02]  /*10e0*/  IMAD.SHL.U32 R13, R13, 0x2, RZ ;  /* 0x000000020d0d7824 */ /* 0x000fe400078e00ff */
[----:B------:R-:W-:-:S03]  /*10f0*/  VIADD R14, R14, 0x1 ;  /* 0x000000010e0e7836 */ /* 0x000fc60000000000 */
[----:B------:R-:W-:-:S13]  /*1100*/  ISETP.GE.U32.AND P1, PT, R13, R4, PT ;  /* 0x000000040d00720c */ /* 0x000fda0003f26070 */
[----:B------:R-:W-:Y:S05]  /*1110*/  @!P1 BRA `(.L_x_126) ;  /* 0xfffffffc00f09947 */ /* 0x000fea000383ffff */
.L_x_125:
[----:B------:R-:W-:Y:S05]  /*1120*/  BSYNC.RECONVERGENT B5 ;  /* 0x0000000000057941 */ /* 0x000fea0003800200 */
.L_x_124:
[----:B------:R-:W-:Y:S01]  /*1130*/  BSSY.RECONVERGENT B5, `(.L_x_127) ;  /* 0x000000a000057945 */ /* 0x000fe20003800200 */
[----:B------:R-:W-:Y:S02]  /*1140*/  IMAD.MOV.U32 R16, RZ, RZ, RZ ;  /* 0x000000ffff107224 */ /* 0x000fe400078e00ff */
[----:B------:R-:W-:Y:S01]  /*1150*/  IMAD.MOV.U32 R17, RZ, RZ, R19 ;  /* 0x000000ffff117224 */ /* 0x000fe200078e0013 */
[----:B------:R-:W-:Y:S06]  /*1160*/  @P0 BRA `(.L_x_128) ;  /* 0x0000000000180947 */ /* 0x000fec0003800000 */
[----:B------:R-:W-:Y:S02]  /*1170*/  IMAD.MOV.U32 R16, RZ, RZ, RZ ;  /* 0x000000ffff107224 */ /* 0x000fe400078e00ff */
[----:B------:R-:W-:-:S07]  /*1180*/  IMAD.MOV.U32 R17, RZ, RZ, R19 ;  /* 0x000000ffff117224 */ /* 0x000fce00078e0013 */
.L_x_129:
[----:B------:R-:W-:Y:S02]  /*1190*/  IMAD.SHL.U32 R17, R17, 0x2, RZ ;  /* 0x0000000211117824 */ /* 0x000fe400078e00ff */
[----:B------:R-:W-:-:S03]  /*11a0*/  VIADD R16, R16, 0x1 ;  /* 0x0000000110107836 */ /* 0x000fc60000000000 */
[----:B------:R-:W-:-:S13]  /*11b0*/  ISETP.GE.U32.AND P0, PT, R17, R4, PT ;  /* 0x000000041100720c */ /* 0x000fda0003f06070 */
[----:B------:R-:W-:Y:S05]  /*11c0*/  @!P0 BRA `(.L_x_129) ;  /* 0xfffffffc00f08947 */ /* 0x000fea000383ffff */
.L_x_128:
[----:B------:R-:W-:Y:S05]  /*11d0*/  BSYNC.RECONVERGENT B5 ;  /* 0x0000000000057941 */ /* 0x000fea0003800200 */
.L_x_127:
        /* <DEDUP_REMOVED lines=22> */
.L_x_123:
[----:B------:R-:W-:Y:S05]  /*1340*/  BSYNC.RECONVERGENT B3 ;  /* 0x0000000000037941 */ /* 0x000fea0003800200 */
.L_x_122:
[C---:B------:R-:W-:Y:S01]  /*1350*/  ISETP.GE.U32.AND P0, PT, R7.reuse, R10, PT ;  /* 0x0000000a0700720c */ /* 0x040fe20003f06070 */
[----:B------:R-:W-:Y:S02]  /*1360*/  VIADD R7, R7, 0x1 ;  /* 0x0000000107077836 */ /* 0x000fe40000000000 */
[----:B------:R-:W-:-:S10]  /*1370*/  IMAD.SHL.U32 R11, R11, 0x2, RZ ;  /* 0x000000020b0b7824 */ /* 0x000fd400078e00ff */
[----:B------:R-:W-:Y:S05]  /*1380*/  @!P0 BRA `(.L_x_131) ;  /* 0xfffffffc00208947 */ /* 0x000fea000383ffff */
[----:B------:R-:W-:Y:S05]  /*1390*/  BSYNC.RECONVERGENT B4 ;  /* 0x0000000000047941 */ /* 0x000fea0003800200 */
.L_x_121:
[----:B------:R-:W-:-:S05]  /*13a0*/  IMAD R10, R10, 0x20, R2 ;  /* 0x000000200a0a7824 */ /* 0x000fca00078e0202 */
[----:B------:R-:W-:-:S06]  /*13b0*/  IADD3 R4, PT, PT, R10, -R4, R9 ;  /* 0x800000040a047210 */ /* 0x000fcc0007ffe009 */
[----:B------:R-:W5:Y:S02]  /*13c0*/  LDL.U8 R4, [R4] ;  /* 0x0000000004047983 */ /* 0x000f640000100000 */
.L_x_117:
[----:B------:R-:W-:Y:S05]  /*13d0*/  BSYNC.RECONVERGENT B2 ;  /* 0x0000000000027941 */ /* 0x000fea0003800200 */
.L_x_115:
        /* <DEDUP_REMOVED lines=43> */
.L_x_99:
[----:B-1----:R-:W-:Y:S05]  /*1690*/  BSYNC.RECONVERGENT B0 ;  /* 0x0000000000007941 */ /* 0x002fea0003800200 */
.L_x_98:
[C---:B------:R-:W-:Y:S01]  /*16a0*/  ISETP.GT.U32.AND P0, PT, R20.reuse, 0x1, PT ;  /* 0x000000011400780c */ /* 0x040fe20003f04070 */
[----:B------:R-:W-:Y:S01]  /*16b0*/  VIADD R23, R23, 0x1 ;  /* 0x0000000117177836 */ /* 0x000fe20000000000 */
[--C-:B------:R-:W-:Y:S02]  /*16c0*/  SHF.R.U64 R20, R20, 0x1, R3.reuse ;  /* 0x0000000114147819 */ /* 0x100fe40000001203 */
[----:B------:R-:W-:Y:S02]  /*16d0*/  ISETP.GT.U32.AND.EX P0, PT, R3, RZ, PT, P0 ;  /* 0x000000ff0300720c */ /* 0x000fe40003f04100 */
[----:B------:R-:W-:-:S11]  /*16e0*/  SHF.R.U32.HI R3, RZ, 0x1, R3 ;  /* 0x00000001ff037819 */ /* 0x000fd60000011603 */
[----:B------:R-:W-:Y:S05]  /*16f0*/  @P0 BRA `(.L_x_132) ;  /* 0xffffffe800fc0947 */ /* 0x000fea000383ffff */
.L_x_97:
[----:B-1----:R-:W-:Y:S05]  /*1700*/  BSYNC.RECONVERGENT B1 ;  /* 0x0000000000017941 */ /* 0x002fea0003800200 */
.L_x_96:
        /* <DEDUP_REMOVED lines=17> */
.L_x_136:
        /* <DEDUP_REMOVED lines=12> */
.L_x_133:
[----:B------:R-:W-:Y:S01]  /*18e0*/  ISETP.NE.AND P0, PT, R21, RZ, PT ;  /* 0x000000ff1500720c */ /* 0x000fe20003f05270 */
[----:B------:R-:W-:Y:S05]  /*18f0*/  WARPSYNC.ALL ;  /* 0x0000000000007948 */ /* 0x000fea0003800000 */
[----:B------:R-:W-:Y:S06]  /*1900*/  BAR.SYNC.DEFER_BLOCKING 0x0 ;  /* 0x0000000000007b1d */ /* 0x000fec0000010000 */
[----:B------:R-:W-:Y:S04]  /*1910*/  BSSY.RECONVERGENT B0, `(.L_x_134) ;  /* 0x000000d000007945 */ /* 0x000fe80003800200 */
[----:B------:R-:W-:Y:S05]  /*1920*/  @P0 BRA `(.L_x_135) ;  /* 0x00000000002c0947 */ /* 0x000fea0003800000 */
[----:B------:R-:W-:Y:S01]  /*1930*/  LDS R5, [R7] ;  /* 0x0000000007057984 */ /* 0x000fe20000000800 */
[----:B------:R-:W-:-:S03]  /*1940*/  IADD3 R12, P0, PT, R9, R28, RZ ;  /* 0x0000001c090c7210 */ /* 0x000fc60007f1e0ff */
[----:B------:R-:W-:Y:S02]  /*1950*/  LDS R8, [R7+0x80] ;  /* 0x0000800007087984 */ /* 0x000fe40000000800 */
[----:B--2---:R-:W-:Y:S01]  /*1960*/  IMAD.X R15, R11, 0x1, R0, P0 ;  /* 0x000000010b0f7824 */ /* 0x004fe200000e0600 */
[----:B------:R-:W-:Y:S01]  /*1970*/  LEA R4, P0, R12, UR8, 0x2 ;  /* 0x000000080c047c11 */ /* 0x000fe2000f8010ff */
[----:B------:R-:W1:Y:S04]  /*1980*/  LDS R10, [R7+0x100] ;  /* 0x00010000070a7984 */ /* 0x000e680000000800 */
[----:B------:R-:W2:Y:S01]  /*1990*/  LDS R13, [R7+0x180] ;  /* 0x00018000070d7984 */ /* 0x000ea20000000800 */
[----:B-1----:R-:W-:Y:S02]  /*19a0*/  LOP3.LUT R8, R10, R8, R5, 0x96, !PT ;  /* 0x000000080a087212 */ /* 0x002fe400078e9605 */
[----:B------:R-:W-:-:S02]  /*19b0*/  LEA.HI.X R5, R12, UR9, R15, 0x2, P0 ;  /* 0x000000090c057c11 */ /* 0x000fc400080f140f */
[----:B--2---:R-:W-:-:S05]  /*19c0*/  LOP3.LUT R13, R8, R13, RZ, 0x3c, !PT ;  /* 0x0000000d080d7212 */ /* 0x004fca00078e3cff */
[----:B------:R1:W-:Y:S02]  /*19d0*/  STG.E desc[UR6][R4.64], R13 ;  /* 0x0000000d04007986 */ /* 0x0003e4000c101906 */
.L_x_135:
[----:B------:R-:W-:Y:S05]  /*19e0*/  BSYNC.RECONVERGENT B0 ;  /* 0x0000000000007941 */ /* 0x000fea0003800200 */
.L_x_134:
        /* <DEDUP_REMOVED lines=8> */
.L_x_137:
        /* <DEDUP_REMOVED lines=9> */
.L_x_140:


//--------------------- .nv.shared._Z36lfsr113_kernel_generate_array_doubleP13lfsr113_statePdPl --------------------------
	.section	.nv.shared._Z36lfsr113_kernel_generate_array_doubleP13lfsr113_statePdPl,"aw",@nobits
	.sectionflags	@""
	.align	4
.nv.shared._Z36lfsr113_kernel_generate_array_doubleP13lfsr113_statePdPl:
	.zero		1536


//--------------------- .nv.shared.reserved.0     --------------------------
	.section	.nv.shared.reserved.0,"aw",@nobits
	.weak		__nv_reservedSMEM_offset_0_alias
	.size		__nv_reservedSMEM_offset_0_alias, 0, 64
	.other		__nv_reservedSMEM_offset_0_alias,@"STO_CUDA_RESERVED_SHARED STV_DEFAULT"
__nv_reservedSMEM_offset_0_alias:
	.zero		0
	.zero		64


//--------------------- .nv.shared._Z35lfsr113_kernel_generate_array_floatP13lfsr113_statePfPl --------------------------
	.section	.nv.shared._Z35lfsr113_kernel_generate_array_floatP13lfsr113_statePfPl,"aw",@nobits
	.sectionflags	@""
	.align	4
.nv.shared._Z35lfsr113_kernel_generate_array_floatP13lfsr113_statePfPl:
	.zero		1536


//--------------------- .nv.shared._Z29lfsr113_kernel_generate_arrayP13lfsr113_statePjPl --------------------------
	.section	.nv.shared._Z29lfsr113_kernel_generate_arrayP13lfsr113_statePjPl,"aw",@nobits
	.sectionflags	@""
	.align	4
.nv.shared._Z29lfsr113_kernel_generate_arrayP13lfsr113_statePjPl:
	.zero		1536


//--------------------- .nv.constant0._Z36lfsr113_kernel_generate_array_doubleP13lfsr113_statePdPl --------------------------
	.section	.nv.constant0._Z36lfsr113_kernel_generate_array_doubleP13lfsr113_statePdPl,"a",@progbits
	.sectionflags	@""
	.align	4
.nv.constant0._Z36lfsr113_kernel_generate_array_doubleP13lfsr113_statePdPl:
	.zero		920


//--------------------- .nv.constant0._Z35lfsr113_kernel_generate_array_floatP13lfsr113_statePfPl --------------------------
	.section	.nv.constant0._Z35lfsr113_kernel_generate_array_floatP13lfsr113_statePfPl,"a",@progbits
	.sectionflags	@""
	.align	4
.nv.constant0._Z35lfsr113_kernel_generate_array_floatP13lfsr113_statePfPl:
	.zero		920


//--------------------- .nv.constant0._Z29lfsr113_kernel_generate_arrayP13lfsr113_statePjPl --------------------------
	.section	.nv.constant0._Z29lfsr113_kernel_generate_arrayP13lfsr113_statePjPl,"a",@progbits
	.sectionflags	@""
	.align	4
.nv.constant0._Z29lfsr113_kernel_generate_arrayP13lfsr113_statePjPl:
	.zero		920


//--------------------- SYMBOLS --------------------------

	.type		.nv.reservedSmem.offset0,@object
	.size		.nv.reservedSmem.offset0,0x4
	.type		.nv.reservedSmem.cap,@object
	.size		.nv.reservedSmem.cap,0x4
